//
// Generated by NVIDIA NVVM Compiler
//
// Compiler Build ID: CL-36424714
// Cuda compilation tools, release 13.0, V13.0.88
// Based on NVVM 20.0.0
//

.version 9.0
.target sm_100
.address_size 64

.global .align 4 .b8 precalc_xorwow_matrix[102400];
.global .align 4 .b8 precalc_xorwow_offset_matrix[102400];
.global .align 4 .b8 mrg32k3aM1[2304];
.global .align 4 .b8 mrg32k3aM2[2304];
.global .align 4 .b8 mrg32k3aM1SubSeq[2016];
.global .align 4 .b8 mrg32k3aM2SubSeq[2016];
.global .align 4 .b8 mrg32k3aM1Seq[2304];
.global .align 4 .b8 mrg32k3aM2Seq[2304];
.const .align 8 .b8 __cr_lgamma_table[72];

.func _Z5resetPfS_(
	.param .b64 _Z5resetPfS__param_0,
	.param .b64 _Z5resetPfS__param_1
)
{
	.reg .b32 	%r<2>;
	.reg .b64 	%rd<3>;

	ld.param.u64 	%rd1, [_Z5resetPfS__param_0];
	ld.param.u64 	%rd2, [_Z5resetPfS__param_1];
	mov.b32 	%r1, 0;
	st.u32 	[%rd1], %r1;
	st.u32 	[%rd2], %r1;
	ret;

}
.func _Z9incrementPfS_(
	.param .b64 _Z9incrementPfS__param_0,
	.param .b64 _Z9incrementPfS__param_1
)
{
	.local .align 8 .b8 	__local_depot1[48];
	.reg .b64 	%SP;
	.reg .b64 	%SPL;
	.reg .pred 	%p<63>;
	.reg .b32 	%r<1198>;
	.reg .b32 	%f<5>;
	.reg .b64 	%rd<27>;

	mov.u64 	%SPL, __local_depot1;
	ld.param.u64 	%rd10, [_Z9incrementPfS__param_0];
	ld.param.u64 	%rd11, [_Z9incrementPfS__param_1];
	add.u64 	%rd1, %SPL, 0;
	mov.u32 	%r540, %ctaid.x;
	mov.u32 	%r541, %ntid.x;
	mov.u32 	%r542, %tid.x;
	mad.lo.s32 	%r543, %r540, %r541, %r542;
	// begin inline asm
	mov.u64 	%rd12, %clock64;
	// end inline asm
	cvt.s64.s32 	%rd26, %r543;
	add.s64 	%rd14, %rd12, %rd26;
	cvt.u32.u64 	%r544, %rd14;
	xor.b32  	%r545, %r544, -1429050551;
	mul.lo.s32 	%r546, %r545, 1099087573;
	{ .reg .b32 tmp; mov.b64 {tmp, %r547}, %rd14; }
	xor.b32  	%r548, %r547, -136515619;
	mul.lo.s32 	%r549, %r548, -1703105765;
	add.s32 	%r550, %r546, %r549;
	add.s32 	%r1, %r550, 6615241;
	add.s32 	%r934, %r546, 123456789;
	st.local.v2.u32 	[%rd1], {%r1, %r934};
	xor.b32  	%r551, %r546, 362436069;
	add.s32 	%r552, %r549, 521288629;
	st.local.v2.u32 	[%rd1+8], {%r551, %r552};
	xor.b32  	%r553, %r549, 88675123;
	add.s32 	%r930, %r546, 5783321;
	st.local.v2.u32 	[%rd1+16], {%r553, %r930};
	setp.eq.s32 	%p1, %r543, 0;
	@%p1 bra 	$L__BB1_115;
	mov.b32 	%r917, 0;
$L__BB1_2:
	mov.u64 	%rd3, %rd26;
	and.b64  	%rd4, %rd3, 3;
	setp.eq.s64 	%p2, %rd4, 0;
	@%p2 bra 	$L__BB1_114;
	mul.wide.u32 	%rd15, %r917, 3200;
	mov.u64 	%rd16, precalc_xorwow_matrix;
	add.s64 	%rd5, %rd16, %rd15;
	mov.b32 	%r930, 0;
	mov.u32 	%r931, %r930;
	mov.u32 	%r932, %r930;
	mov.u32 	%r933, %r930;
	mov.u32 	%r934, %r930;
	mov.u32 	%r923, %r930;
$L__BB1_4:
	mul.wide.u32 	%rd17, %r923, 4;
	add.s64 	%rd18, %rd1, %rd17;
	ld.local.u32 	%r13, [%rd18+4];
	shl.b32 	%r14, %r923, 5;
	mov.b32 	%r929, 0;
$L__BB1_5:
	.pragma "nounroll";
	shr.u32 	%r557, %r13, %r929;
	and.b32  	%r558, %r557, 1;
	setp.eq.b32 	%p3, %r558, 1;
	not.pred 	%p4, %p3;
	add.s32 	%r559, %r14, %r929;
	mul.lo.s32 	%r560, %r559, 5;
	mul.wide.u32 	%rd19, %r560, 4;
	add.s64 	%rd6, %rd5, %rd19;
	@%p4 bra 	$L__BB1_7;
	ld.global.u32 	%r561, [%rd6];
	xor.b32  	%r934, %r934, %r561;
	ld.global.u32 	%r562, [%rd6+4];
	xor.b32  	%r933, %r933, %r562;
	ld.global.u32 	%r563, [%rd6+8];
	xor.b32  	%r932, %r932, %r563;
	ld.global.u32 	%r564, [%rd6+12];
	xor.b32  	%r931, %r931, %r564;
	ld.global.u32 	%r565, [%rd6+16];
	xor.b32  	%r930, %r930, %r565;
$L__BB1_7:
	and.b32  	%r567, %r557, 2;
	setp.eq.s32 	%p5, %r567, 0;
	@%p5 bra 	$L__BB1_9;
	ld.global.u32 	%r568, [%rd6+20];
	xor.b32  	%r934, %r934, %r568;
	ld.global.u32 	%r569, [%rd6+24];
	xor.b32  	%r933, %r933, %r569;
	ld.global.u32 	%r570, [%rd6+28];
	xor.b32  	%r932, %r932, %r570;
	ld.global.u32 	%r571, [%rd6+32];
	xor.b32  	%r931, %r931, %r571;
	ld.global.u32 	%r572, [%rd6+36];
	xor.b32  	%r930, %r930, %r572;
$L__BB1_9:
	and.b32  	%r574, %r557, 4;
	setp.eq.s32 	%p6, %r574, 0;
	@%p6 bra 	$L__BB1_11;
	ld.global.u32 	%r575, [%rd6+40];
	xor.b32  	%r934, %r934, %r575;
	ld.global.u32 	%r576, [%rd6+44];
	xor.b32  	%r933, %r933, %r576;
	ld.global.u32 	%r577, [%rd6+48];
	xor.b32  	%r932, %r932, %r577;
	ld.global.u32 	%r578, [%rd6+52];
	xor.b32  	%r931, %r931, %r578;
	ld.global.u32 	%r579, [%rd6+56];
	xor.b32  	%r930, %r930, %r579;
$L__BB1_11:
	and.b32  	%r581, %r557, 8;
	setp.eq.s32 	%p7, %r581, 0;
	@%p7 bra 	$L__BB1_13;
	ld.global.u32 	%r582, [%rd6+60];
	xor.b32  	%r934, %r934, %r582;
	ld.global.u32 	%r583, [%rd6+64];
	xor.b32  	%r933, %r933, %r583;
	ld.global.u32 	%r584, [%rd6+68];
	xor.b32  	%r932, %r932, %r584;
	ld.global.u32 	%r585, [%rd6+72];
	xor.b32  	%r931, %r931, %r585;
	ld.global.u32 	%r586, [%rd6+76];
	xor.b32  	%r930, %r930, %r586;
$L__BB1_13:
	and.b32  	%r588, %r557, 16;
	setp.eq.s32 	%p8, %r588, 0;
	@%p8 bra 	$L__BB1_15;
	ld.global.u32 	%r589, [%rd6+80];
	xor.b32  	%r934, %r934, %r589;
	ld.global.u32 	%r590, [%rd6+84];
	xor.b32  	%r933, %r933, %r590;
	ld.global.u32 	%r591, [%rd6+88];
	xor.b32  	%r932, %r932, %r591;
	ld.global.u32 	%r592, [%rd6+92];
	xor.b32  	%r931, %r931, %r592;
	ld.global.u32 	%r593, [%rd6+96];
	xor.b32  	%r930, %r930, %r593;
$L__BB1_15:
	and.b32  	%r595, %r557, 32;
	setp.eq.s32 	%p9, %r595, 0;
	@%p9 bra 	$L__BB1_17;
	ld.global.u32 	%r596, [%rd6+100];
	xor.b32  	%r934, %r934, %r596;
	ld.global.u32 	%r597, [%rd6+104];
	xor.b32  	%r933, %r933, %r597;
	ld.global.u32 	%r598, [%rd6+108];
	xor.b32  	%r932, %r932, %r598;
	ld.global.u32 	%r599, [%rd6+112];
	xor.b32  	%r931, %r931, %r599;
	ld.global.u32 	%r600, [%rd6+116];
	xor.b32  	%r930, %r930, %r600;
$L__BB1_17:
	and.b32  	%r602, %r557, 64;
	setp.eq.s32 	%p10, %r602, 0;
	@%p10 bra 	$L__BB1_19;
	ld.global.u32 	%r603, [%rd6+120];
	xor.b32  	%r934, %r934, %r603;
	ld.global.u32 	%r604, [%rd6+124];
	xor.b32  	%r933, %r933, %r604;
	ld.global.u32 	%r605, [%rd6+128];
	xor.b32  	%r932, %r932, %r605;
	ld.global.u32 	%r606, [%rd6+132];
	xor.b32  	%r931, %r931, %r606;
	ld.global.u32 	%r607, [%rd6+136];
	xor.b32  	%r930, %r930, %r607;
$L__BB1_19:
	and.b32  	%r609, %r557, 128;
	setp.eq.s32 	%p11, %r609, 0;
	@%p11 bra 	$L__BB1_21;
	ld.global.u32 	%r610, [%rd6+140];
	xor.b32  	%r934, %r934, %r610;
	ld.global.u32 	%r611, [%rd6+144];
	xor.b32  	%r933, %r933, %r611;
	ld.global.u32 	%r612, [%rd6+148];
	xor.b32  	%r932, %r932, %r612;
	ld.global.u32 	%r613, [%rd6+152];
	xor.b32  	%r931, %r931, %r613;
	ld.global.u32 	%r614, [%rd6+156];
	xor.b32  	%r930, %r930, %r614;
$L__BB1_21:
	and.b32  	%r616, %r557, 256;
	setp.eq.s32 	%p12, %r616, 0;
	@%p12 bra 	$L__BB1_23;
	ld.global.u32 	%r617, [%rd6+160];
	xor.b32  	%r934, %r934, %r617;
	ld.global.u32 	%r618, [%rd6+164];
	xor.b32  	%r933, %r933, %r618;
	ld.global.u32 	%r619, [%rd6+168];
	xor.b32  	%r932, %r932, %r619;
	ld.global.u32 	%r620, [%rd6+172];
	xor.b32  	%r931, %r931, %r620;
	ld.global.u32 	%r621, [%rd6+176];
	xor.b32  	%r930, %r930, %r621;
$L__BB1_23:
	and.b32  	%r623, %r557, 512;
	setp.eq.s32 	%p13, %r623, 0;
	@%p13 bra 	$L__BB1_25;
	ld.global.u32 	%r624, [%rd6+180];
	xor.b32  	%r934, %r934, %r624;
	ld.global.u32 	%r625, [%rd6+184];
	xor.b32  	%r933, %r933, %r625;
	ld.global.u32 	%r626, [%rd6+188];
	xor.b32  	%r932, %r932, %r626;
	ld.global.u32 	%r627, [%rd6+192];
	xor.b32  	%r931, %r931, %r627;
	ld.global.u32 	%r628, [%rd6+196];
	xor.b32  	%r930, %r930, %r628;
$L__BB1_25:
	and.b32  	%r630, %r557, 1024;
	setp.eq.s32 	%p14, %r630, 0;
	@%p14 bra 	$L__BB1_27;
	ld.global.u32 	%r631, [%rd6+200];
	xor.b32  	%r934, %r934, %r631;
	ld.global.u32 	%r632, [%rd6+204];
	xor.b32  	%r933, %r933, %r632;
	ld.global.u32 	%r633, [%rd6+208];
	xor.b32  	%r932, %r932, %r633;
	ld.global.u32 	%r634, [%rd6+212];
	xor.b32  	%r931, %r931, %r634;
	ld.global.u32 	%r635, [%rd6+216];
	xor.b32  	%r930, %r930, %r635;
$L__BB1_27:
	and.b32  	%r637, %r557, 2048;
	setp.eq.s32 	%p15, %r637, 0;
	@%p15 bra 	$L__BB1_29;
	ld.global.u32 	%r638, [%rd6+220];
	xor.b32  	%r934, %r934, %r638;
	ld.global.u32 	%r639, [%rd6+224];
	xor.b32  	%r933, %r933, %r639;
	ld.global.u32 	%r640, [%rd6+228];
	xor.b32  	%r932, %r932, %r640;
	ld.global.u32 	%r641, [%rd6+232];
	xor.b32  	%r931, %r931, %r641;
	ld.global.u32 	%r642, [%rd6+236];
	xor.b32  	%r930, %r930, %r642;
$L__BB1_29:
	and.b32  	%r644, %r557, 4096;
	setp.eq.s32 	%p16, %r644, 0;
	@%p16 bra 	$L__BB1_31;
	ld.global.u32 	%r645, [%rd6+240];
	xor.b32  	%r934, %r934, %r645;
	ld.global.u32 	%r646, [%rd6+244];
	xor.b32  	%r933, %r933, %r646;
	ld.global.u32 	%r647, [%rd6+248];
	xor.b32  	%r932, %r932, %r647;
	ld.global.u32 	%r648, [%rd6+252];
	xor.b32  	%r931, %r931, %r648;
	ld.global.u32 	%r649, [%rd6+256];
	xor.b32  	%r930, %r930, %r649;
$L__BB1_31:
	and.b32  	%r651, %r557, 8192;
	setp.eq.s32 	%p17, %r651, 0;
	@%p17 bra 	$L__BB1_33;
	ld.global.u32 	%r652, [%rd6+260];
	xor.b32  	%r934, %r934, %r652;
	ld.global.u32 	%r653, [%rd6+264];
	xor.b32  	%r933, %r933, %r653;
	ld.global.u32 	%r654, [%rd6+268];
	xor.b32  	%r932, %r932, %r654;
	ld.global.u32 	%r655, [%rd6+272];
	xor.b32  	%r931, %r931, %r655;
	ld.global.u32 	%r656, [%rd6+276];
	xor.b32  	%r930, %r930, %r656;
$L__BB1_33:
	and.b32  	%r658, %r557, 16384;
	setp.eq.s32 	%p18, %r658, 0;
	@%p18 bra 	$L__BB1_35;
	ld.global.u32 	%r659, [%rd6+280];
	xor.b32  	%r934, %r934, %r659;
	ld.global.u32 	%r660, [%rd6+284];
	xor.b32  	%r933, %r933, %r660;
	ld.global.u32 	%r661, [%rd6+288];
	xor.b32  	%r932, %r932, %r661;
	ld.global.u32 	%r662, [%rd6+292];
	xor.b32  	%r931, %r931, %r662;
	ld.global.u32 	%r663, [%rd6+296];
	xor.b32  	%r930, %r930, %r663;
$L__BB1_35:
	and.b32  	%r665, %r557, 32768;
	setp.eq.s32 	%p19, %r665, 0;
	@%p19 bra 	$L__BB1_37;
	ld.global.u32 	%r666, [%rd6+300];
	xor.b32  	%r934, %r934, %r666;
	ld.global.u32 	%r667, [%rd6+304];
	xor.b32  	%r933, %r933, %r667;
	ld.global.u32 	%r668, [%rd6+308];
	xor.b32  	%r932, %r932, %r668;
	ld.global.u32 	%r669, [%rd6+312];
	xor.b32  	%r931, %r931, %r669;
	ld.global.u32 	%r670, [%rd6+316];
	xor.b32  	%r930, %r930, %r670;
$L__BB1_37:
	add.s32 	%r929, %r929, 16;
	setp.ne.s32 	%p20, %r929, 32;
	@%p20 bra 	$L__BB1_5;
	mad.lo.s32 	%r671, %r923, -31, %r14;
	add.s32 	%r923, %r671, 1;
	setp.ne.s32 	%p21, %r923, 5;
	@%p21 bra 	$L__BB1_4;
	st.local.u32 	[%rd1+4], %r934;
	st.local.v2.u32 	[%rd1+8], {%r933, %r932};
	st.local.v2.u32 	[%rd1+16], {%r931, %r930};
	setp.eq.s64 	%p22, %rd4, 1;
	@%p22 bra 	$L__BB1_114;
	mov.b32 	%r930, 0;
	mov.u32 	%r1023, %r930;
	mov.u32 	%r1024, %r930;
	mov.u32 	%r1025, %r930;
	mov.u32 	%r934, %r930;
	mov.u32 	%r1015, %r930;
$L__BB1_41:
	mul.wide.u32 	%rd20, %r1015, 4;
	add.s64 	%rd21, %rd1, %rd20;
	ld.local.u32 	%r189, [%rd21+4];
	shl.b32 	%r190, %r1015, 5;
	mov.b32 	%r1021, 0;
$L__BB1_42:
	.pragma "nounroll";
	shr.u32 	%r674, %r189, %r1021;
	and.b32  	%r675, %r674, 1;
	setp.eq.b32 	%p23, %r675, 1;
	not.pred 	%p24, %p23;
	add.s32 	%r676, %r190, %r1021;
	mul.lo.s32 	%r677, %r676, 5;
	mul.wide.u32 	%rd22, %r677, 4;
	add.s64 	%rd7, %rd5, %rd22;
	@%p24 bra 	$L__BB1_44;
	ld.global.u32 	%r678, [%rd7];
	xor.b32  	%r934, %r934, %r678;
	ld.global.u32 	%r679, [%rd7+4];
	xor.b32  	%r1025, %r1025, %r679;
	ld.global.u32 	%r680, [%rd7+8];
	xor.b32  	%r1024, %r1024, %r680;
	ld.global.u32 	%r681, [%rd7+12];
	xor.b32  	%r1023, %r1023, %r681;
	ld.global.u32 	%r682, [%rd7+16];
	xor.b32  	%r930, %r930, %r682;
$L__BB1_44:
	and.b32  	%r684, %r674, 2;
	setp.eq.s32 	%p25, %r684, 0;
	@%p25 bra 	$L__BB1_46;
	ld.global.u32 	%r685, [%rd7+20];
	xor.b32  	%r934, %r934, %r685;
	ld.global.u32 	%r686, [%rd7+24];
	xor.b32  	%r1025, %r1025, %r686;
	ld.global.u32 	%r687, [%rd7+28];
	xor.b32  	%r1024, %r1024, %r687;
	ld.global.u32 	%r688, [%rd7+32];
	xor.b32  	%r1023, %r1023, %r688;
	ld.global.u32 	%r689, [%rd7+36];
	xor.b32  	%r930, %r930, %r689;
$L__BB1_46:
	and.b32  	%r691, %r674, 4;
	setp.eq.s32 	%p26, %r691, 0;
	@%p26 bra 	$L__BB1_48;
	ld.global.u32 	%r692, [%rd7+40];
	xor.b32  	%r934, %r934, %r692;
	ld.global.u32 	%r693, [%rd7+44];
	xor.b32  	%r1025, %r1025, %r693;
	ld.global.u32 	%r694, [%rd7+48];
	xor.b32  	%r1024, %r1024, %r694;
	ld.global.u32 	%r695, [%rd7+52];
	xor.b32  	%r1023, %r1023, %r695;
	ld.global.u32 	%r696, [%rd7+56];
	xor.b32  	%r930, %r930, %r696;
$L__BB1_48:
	and.b32  	%r698, %r674, 8;
	setp.eq.s32 	%p27, %r698, 0;
	@%p27 bra 	$L__BB1_50;
	ld.global.u32 	%r699, [%rd7+60];
	xor.b32  	%r934, %r934, %r699;
	ld.global.u32 	%r700, [%rd7+64];
	xor.b32  	%r1025, %r1025, %r700;
	ld.global.u32 	%r701, [%rd7+68];
	xor.b32  	%r1024, %r1024, %r701;
	ld.global.u32 	%r702, [%rd7+72];
	xor.b32  	%r1023, %r1023, %r702;
	ld.global.u32 	%r703, [%rd7+76];
	xor.b32  	%r930, %r930, %r703;
$L__BB1_50:
	and.b32  	%r705, %r674, 16;
	setp.eq.s32 	%p28, %r705, 0;
	@%p28 bra 	$L__BB1_52;
	ld.global.u32 	%r706, [%rd7+80];
	xor.b32  	%r934, %r934, %r706;
	ld.global.u32 	%r707, [%rd7+84];
	xor.b32  	%r1025, %r1025, %r707;
	ld.global.u32 	%r708, [%rd7+88];
	xor.b32  	%r1024, %r1024, %r708;
	ld.global.u32 	%r709, [%rd7+92];
	xor.b32  	%r1023, %r1023, %r709;
	ld.global.u32 	%r710, [%rd7+96];
	xor.b32  	%r930, %r930, %r710;
$L__BB1_52:
	and.b32  	%r712, %r674, 32;
	setp.eq.s32 	%p29, %r712, 0;
	@%p29 bra 	$L__BB1_54;
	ld.global.u32 	%r713, [%rd7+100];
	xor.b32  	%r934, %r934, %r713;
	ld.global.u32 	%r714, [%rd7+104];
	xor.b32  	%r1025, %r1025, %r714;
	ld.global.u32 	%r715, [%rd7+108];
	xor.b32  	%r1024, %r1024, %r715;
	ld.global.u32 	%r716, [%rd7+112];
	xor.b32  	%r1023, %r1023, %r716;
	ld.global.u32 	%r717, [%rd7+116];
	xor.b32  	%r930, %r930, %r717;
$L__BB1_54:
	and.b32  	%r719, %r674, 64;
	setp.eq.s32 	%p30, %r719, 0;
	@%p30 bra 	$L__BB1_56;
	ld.global.u32 	%r720, [%rd7+120];
	xor.b32  	%r934, %r934, %r720;
	ld.global.u32 	%r721, [%rd7+124];
	xor.b32  	%r1025, %r1025, %r721;
	ld.global.u32 	%r722, [%rd7+128];
	xor.b32  	%r1024, %r1024, %r722;
	ld.global.u32 	%r723, [%rd7+132];
	xor.b32  	%r1023, %r1023, %r723;
	ld.global.u32 	%r724, [%rd7+136];
	xor.b32  	%r930, %r930, %r724;
$L__BB1_56:
	and.b32  	%r726, %r674, 128;
	setp.eq.s32 	%p31, %r726, 0;
	@%p31 bra 	$L__BB1_58;
	ld.global.u32 	%r727, [%rd7+140];
	xor.b32  	%r934, %r934, %r727;
	ld.global.u32 	%r728, [%rd7+144];
	xor.b32  	%r1025, %r1025, %r728;
	ld.global.u32 	%r729, [%rd7+148];
	xor.b32  	%r1024, %r1024, %r729;
	ld.global.u32 	%r730, [%rd7+152];
	xor.b32  	%r1023, %r1023, %r730;
	ld.global.u32 	%r731, [%rd7+156];
	xor.b32  	%r930, %r930, %r731;
$L__BB1_58:
	and.b32  	%r733, %r674, 256;
	setp.eq.s32 	%p32, %r733, 0;
	@%p32 bra 	$L__BB1_60;
	ld.global.u32 	%r734, [%rd7+160];
	xor.b32  	%r934, %r934, %r734;
	ld.global.u32 	%r735, [%rd7+164];
	xor.b32  	%r1025, %r1025, %r735;
	ld.global.u32 	%r736, [%rd7+168];
	xor.b32  	%r1024, %r1024, %r736;
	ld.global.u32 	%r737, [%rd7+172];
	xor.b32  	%r1023, %r1023, %r737;
	ld.global.u32 	%r738, [%rd7+176];
	xor.b32  	%r930, %r930, %r738;
$L__BB1_60:
	and.b32  	%r740, %r674, 512;
	setp.eq.s32 	%p33, %r740, 0;
	@%p33 bra 	$L__BB1_62;
	ld.global.u32 	%r741, [%rd7+180];
	xor.b32  	%r934, %r934, %r741;
	ld.global.u32 	%r742, [%rd7+184];
	xor.b32  	%r1025, %r1025, %r742;
	ld.global.u32 	%r743, [%rd7+188];
	xor.b32  	%r1024, %r1024, %r743;
	ld.global.u32 	%r744, [%rd7+192];
	xor.b32  	%r1023, %r1023, %r744;
	ld.global.u32 	%r745, [%rd7+196];
	xor.b32  	%r930, %r930, %r745;
$L__BB1_62:
	and.b32  	%r747, %r674, 1024;
	setp.eq.s32 	%p34, %r747, 0;
	@%p34 bra 	$L__BB1_64;
	ld.global.u32 	%r748, [%rd7+200];
	xor.b32  	%r934, %r934, %r748;
	ld.global.u32 	%r749, [%rd7+204];
	xor.b32  	%r1025, %r1025, %r749;
	ld.global.u32 	%r750, [%rd7+208];
	xor.b32  	%r1024, %r1024, %r750;
	ld.global.u32 	%r751, [%rd7+212];
	xor.b32  	%r1023, %r1023, %r751;
	ld.global.u32 	%r752, [%rd7+216];
	xor.b32  	%r930, %r930, %r752;
$L__BB1_64:
	and.b32  	%r754, %r674, 2048;
	setp.eq.s32 	%p35, %r754, 0;
	@%p35 bra 	$L__BB1_66;
	ld.global.u32 	%r755, [%rd7+220];
	xor.b32  	%r934, %r934, %r755;
	ld.global.u32 	%r756, [%rd7+224];
	xor.b32  	%r1025, %r1025, %r756;
	ld.global.u32 	%r757, [%rd7+228];
	xor.b32  	%r1024, %r1024, %r757;
	ld.global.u32 	%r758, [%rd7+232];
	xor.b32  	%r1023, %r1023, %r758;
	ld.global.u32 	%r759, [%rd7+236];
	xor.b32  	%r930, %r930, %r759;
$L__BB1_66:
	and.b32  	%r761, %r674, 4096;
	setp.eq.s32 	%p36, %r761, 0;
	@%p36 bra 	$L__BB1_68;
	ld.global.u32 	%r762, [%rd7+240];
	xor.b32  	%r934, %r934, %r762;
	ld.global.u32 	%r763, [%rd7+244];
	xor.b32  	%r1025, %r1025, %r763;
	ld.global.u32 	%r764, [%rd7+248];
	xor.b32  	%r1024, %r1024, %r764;
	ld.global.u32 	%r765, [%rd7+252];
	xor.b32  	%r1023, %r1023, %r765;
	ld.global.u32 	%r766, [%rd7+256];
	xor.b32  	%r930, %r930, %r766;
$L__BB1_68:
	and.b32  	%r768, %r674, 8192;
	setp.eq.s32 	%p37, %r768, 0;
	@%p37 bra 	$L__BB1_70;
	ld.global.u32 	%r769, [%rd7+260];
	xor.b32  	%r934, %r934, %r769;
	ld.global.u32 	%r770, [%rd7+264];
	xor.b32  	%r1025, %r1025, %r770;
	ld.global.u32 	%r771, [%rd7+268];
	xor.b32  	%r1024, %r1024, %r771;
	ld.global.u32 	%r772, [%rd7+272];
	xor.b32  	%r1023, %r1023, %r772;
	ld.global.u32 	%r773, [%rd7+276];
	xor.b32  	%r930, %r930, %r773;
$L__BB1_70:
	and.b32  	%r775, %r674, 16384;
	setp.eq.s32 	%p38, %r775, 0;
	@%p38 bra 	$L__BB1_72;
	ld.global.u32 	%r776, [%rd7+280];
	xor.b32  	%r934, %r934, %r776;
	ld.global.u32 	%r777, [%rd7+284];
	xor.b32  	%r1025, %r1025, %r777;
	ld.global.u32 	%r778, [%rd7+288];
	xor.b32  	%r1024, %r1024, %r778;
	ld.global.u32 	%r779, [%rd7+292];
	xor.b32  	%r1023, %r1023, %r779;
	ld.global.u32 	%r780, [%rd7+296];
	xor.b32  	%r930, %r930, %r780;
$L__BB1_72:
	and.b32  	%r782, %r674, 32768;
	setp.eq.s32 	%p39, %r782, 0;
	@%p39 bra 	$L__BB1_74;
	ld.global.u32 	%r783, [%rd7+300];
	xor.b32  	%r934, %r934, %r783;
	ld.global.u32 	%r784, [%rd7+304];
	xor.b32  	%r1025, %r1025, %r784;
	ld.global.u32 	%r785, [%rd7+308];
	xor.b32  	%r1024, %r1024, %r785;
	ld.global.u32 	%r786, [%rd7+312];
	xor.b32  	%r1023, %r1023, %r786;
	ld.global.u32 	%r787, [%rd7+316];
	xor.b32  	%r930, %r930, %r787;
$L__BB1_74:
	add.s32 	%r1021, %r1021, 16;
	setp.ne.s32 	%p40, %r1021, 32;
	@%p40 bra 	$L__BB1_42;
	mad.lo.s32 	%r788, %r1015, -31, %r190;
	add.s32 	%r1015, %r788, 1;
	setp.ne.s32 	%p41, %r1015, 5;
	@%p41 bra 	$L__BB1_41;
	st.local.u32 	[%rd1+4], %r934;
	st.local.v2.u32 	[%rd1+8], {%r1025, %r1024};
	st.local.v2.u32 	[%rd1+16], {%r1023, %r930};
	setp.ne.s64 	%p42, %rd4, 3;
	@%p42 bra 	$L__BB1_114;
	mov.b32 	%r930, 0;
	mov.u32 	%r1115, %r930;
	mov.u32 	%r1116, %r930;
	mov.u32 	%r1117, %r930;
	mov.u32 	%r934, %r930;
	mov.u32 	%r1107, %r930;
$L__BB1_78:
	mul.wide.u32 	%rd23, %r1107, 4;
	add.s64 	%rd24, %rd1, %rd23;
	ld.local.u32 	%r365, [%rd24+4];
	shl.b32 	%r366, %r1107, 5;
	mov.b32 	%r1113, 0;
$L__BB1_79:
	.pragma "nounroll";
	shr.u32 	%r791, %r365, %r1113;
	and.b32  	%r792, %r791, 1;
	setp.eq.b32 	%p43, %r792, 1;
	not.pred 	%p44, %p43;
	add.s32 	%r793, %r366, %r1113;
	mul.lo.s32 	%r794, %r793, 5;
	mul.wide.u32 	%rd25, %r794, 4;
	add.s64 	%rd8, %rd5, %rd25;
	@%p44 bra 	$L__BB1_81;
	ld.global.u32 	%r795, [%rd8];
	xor.b32  	%r934, %r934, %r795;
	ld.global.u32 	%r796, [%rd8+4];
	xor.b32  	%r1117, %r1117, %r796;
	ld.global.u32 	%r797, [%rd8+8];
	xor.b32  	%r1116, %r1116, %r797;
	ld.global.u32 	%r798, [%rd8+12];
	xor.b32  	%r1115, %r1115, %r798;
	ld.global.u32 	%r799, [%rd8+16];
	xor.b32  	%r930, %r930, %r799;
$L__BB1_81:
	and.b32  	%r801, %r791, 2;
	setp.eq.s32 	%p45, %r801, 0;
	@%p45 bra 	$L__BB1_83;
	ld.global.u32 	%r802, [%rd8+20];
	xor.b32  	%r934, %r934, %r802;
	ld.global.u32 	%r803, [%rd8+24];
	xor.b32  	%r1117, %r1117, %r803;
	ld.global.u32 	%r804, [%rd8+28];
	xor.b32  	%r1116, %r1116, %r804;
	ld.global.u32 	%r805, [%rd8+32];
	xor.b32  	%r1115, %r1115, %r805;
	ld.global.u32 	%r806, [%rd8+36];
	xor.b32  	%r930, %r930, %r806;
$L__BB1_83:
	and.b32  	%r808, %r791, 4;
	setp.eq.s32 	%p46, %r808, 0;
	@%p46 bra 	$L__BB1_85;
	ld.global.u32 	%r809, [%rd8+40];
	xor.b32  	%r934, %r934, %r809;
	ld.global.u32 	%r810, [%rd8+44];
	xor.b32  	%r1117, %r1117, %r810;
	ld.global.u32 	%r811, [%rd8+48];
	xor.b32  	%r1116, %r1116, %r811;
	ld.global.u32 	%r812, [%rd8+52];
	xor.b32  	%r1115, %r1115, %r812;
	ld.global.u32 	%r813, [%rd8+56];
	xor.b32  	%r930, %r930, %r813;
$L__BB1_85:
	and.b32  	%r815, %r791, 8;
	setp.eq.s32 	%p47, %r815, 0;
	@%p47 bra 	$L__BB1_87;
	ld.global.u32 	%r816, [%rd8+60];
	xor.b32  	%r934, %r934, %r816;
	ld.global.u32 	%r817, [%rd8+64];
	xor.b32  	%r1117, %r1117, %r817;
	ld.global.u32 	%r818, [%rd8+68];
	xor.b32  	%r1116, %r1116, %r818;
	ld.global.u32 	%r819, [%rd8+72];
	xor.b32  	%r1115, %r1115, %r819;
	ld.global.u32 	%r820, [%rd8+76];
	xor.b32  	%r930, %r930, %r820;
$L__BB1_87:
	and.b32  	%r822, %r791, 16;
	setp.eq.s32 	%p48, %r822, 0;
	@%p48 bra 	$L__BB1_89;
	ld.global.u32 	%r823, [%rd8+80];
	xor.b32  	%r934, %r934, %r823;
	ld.global.u32 	%r824, [%rd8+84];
	xor.b32  	%r1117, %r1117, %r824;
	ld.global.u32 	%r825, [%rd8+88];
	xor.b32  	%r1116, %r1116, %r825;
	ld.global.u32 	%r826, [%rd8+92];
	xor.b32  	%r1115, %r1115, %r826;
	ld.global.u32 	%r827, [%rd8+96];
	xor.b32  	%r930, %r930, %r827;
$L__BB1_89:
	and.b32  	%r829, %r791, 32;
	setp.eq.s32 	%p49, %r829, 0;
	@%p49 bra 	$L__BB1_91;
	ld.global.u32 	%r830, [%rd8+100];
	xor.b32  	%r934, %r934, %r830;
	ld.global.u32 	%r831, [%rd8+104];
	xor.b32  	%r1117, %r1117, %r831;
	ld.global.u32 	%r832, [%rd8+108];
	xor.b32  	%r1116, %r1116, %r832;
	ld.global.u32 	%r833, [%rd8+112];
	xor.b32  	%r1115, %r1115, %r833;
	ld.global.u32 	%r834, [%rd8+116];
	xor.b32  	%r930, %r930, %r834;
$L__BB1_91:
	and.b32  	%r836, %r791, 64;
	setp.eq.s32 	%p50, %r836, 0;
	@%p50 bra 	$L__BB1_93;
	ld.global.u32 	%r837, [%rd8+120];
	xor.b32  	%r934, %r934, %r837;
	ld.global.u32 	%r838, [%rd8+124];
	xor.b32  	%r1117, %r1117, %r838;
	ld.global.u32 	%r839, [%rd8+128];
	xor.b32  	%r1116, %r1116, %r839;
	ld.global.u32 	%r840, [%rd8+132];
	xor.b32  	%r1115, %r1115, %r840;
	ld.global.u32 	%r841, [%rd8+136];
	xor.b32  	%r930, %r930, %r841;
$L__BB1_93:
	and.b32  	%r843, %r791, 128;
	setp.eq.s32 	%p51, %r843, 0;
	@%p51 bra 	$L__BB1_95;
	ld.global.u32 	%r844, [%rd8+140];
	xor.b32  	%r934, %r934, %r844;
	ld.global.u32 	%r845, [%rd8+144];
	xor.b32  	%r1117, %r1117, %r845;
	ld.global.u32 	%r846, [%rd8+148];
	xor.b32  	%r1116, %r1116, %r846;
	ld.global.u32 	%r847, [%rd8+152];
	xor.b32  	%r1115, %r1115, %r847;
	ld.global.u32 	%r848, [%rd8+156];
	xor.b32  	%r930, %r930, %r848;
$L__BB1_95:
	and.b32  	%r850, %r791, 256;
	setp.eq.s32 	%p52, %r850, 0;
	@%p52 bra 	$L__BB1_97;
	ld.global.u32 	%r851, [%rd8+160];
	xor.b32  	%r934, %r934, %r851;
	ld.global.u32 	%r852, [%rd8+164];
	xor.b32  	%r1117, %r1117, %r852;
	ld.global.u32 	%r853, [%rd8+168];
	xor.b32  	%r1116, %r1116, %r853;
	ld.global.u32 	%r854, [%rd8+172];
	xor.b32  	%r1115, %r1115, %r854;
	ld.global.u32 	%r855, [%rd8+176];
	xor.b32  	%r930, %r930, %r855;
$L__BB1_97:
	and.b32  	%r857, %r791, 512;
	setp.eq.s32 	%p53, %r857, 0;
	@%p53 bra 	$L__BB1_99;
	ld.global.u32 	%r858, [%rd8+180];
	xor.b32  	%r934, %r934, %r858;
	ld.global.u32 	%r859, [%rd8+184];
	xor.b32  	%r1117, %r1117, %r859;
	ld.global.u32 	%r860, [%rd8+188];
	xor.b32  	%r1116, %r1116, %r860;
	ld.global.u32 	%r861, [%rd8+192];
	xor.b32  	%r1115, %r1115, %r861;
	ld.global.u32 	%r862, [%rd8+196];
	xor.b32  	%r930, %r930, %r862;
$L__BB1_99:
	and.b32  	%r864, %r791, 1024;
	setp.eq.s32 	%p54, %r864, 0;
	@%p54 bra 	$L__BB1_101;
	ld.global.u32 	%r865, [%rd8+200];
	xor.b32  	%r934, %r934, %r865;
	ld.global.u32 	%r866, [%rd8+204];
	xor.b32  	%r1117, %r1117, %r866;
	ld.global.u32 	%r867, [%rd8+208];
	xor.b32  	%r1116, %r1116, %r867;
	ld.global.u32 	%r868, [%rd8+212];
	xor.b32  	%r1115, %r1115, %r868;
	ld.global.u32 	%r869, [%rd8+216];
	xor.b32  	%r930, %r930, %r869;
$L__BB1_101:
	and.b32  	%r871, %r791, 2048;
	setp.eq.s32 	%p55, %r871, 0;
	@%p55 bra 	$L__BB1_103;
	ld.global.u32 	%r872, [%rd8+220];
	xor.b32  	%r934, %r934, %r872;
	ld.global.u32 	%r873, [%rd8+224];
	xor.b32  	%r1117, %r1117, %r873;
	ld.global.u32 	%r874, [%rd8+228];
	xor.b32  	%r1116, %r1116, %r874;
	ld.global.u32 	%r875, [%rd8+232];
	xor.b32  	%r1115, %r1115, %r875;
	ld.global.u32 	%r876, [%rd8+236];
	xor.b32  	%r930, %r930, %r876;
$L__BB1_103:
	and.b32  	%r878, %r791, 4096;
	setp.eq.s32 	%p56, %r878, 0;
	@%p56 bra 	$L__BB1_105;
	ld.global.u32 	%r879, [%rd8+240];
	xor.b32  	%r934, %r934, %r879;
	ld.global.u32 	%r880, [%rd8+244];
	xor.b32  	%r1117, %r1117, %r880;
	ld.global.u32 	%r881, [%rd8+248];
	xor.b32  	%r1116, %r1116, %r881;
	ld.global.u32 	%r882, [%rd8+252];
	xor.b32  	%r1115, %r1115, %r882;
	ld.global.u32 	%r883, [%rd8+256];
	xor.b32  	%r930, %r930, %r883;
$L__BB1_105:
	and.b32  	%r885, %r791, 8192;
	setp.eq.s32 	%p57, %r885, 0;
	@%p57 bra 	$L__BB1_107;
	ld.global.u32 	%r886, [%rd8+260];
	xor.b32  	%r934, %r934, %r886;
	ld.global.u32 	%r887, [%rd8+264];
	xor.b32  	%r1117, %r1117, %r887;
	ld.global.u32 	%r888, [%rd8+268];
	xor.b32  	%r1116, %r1116, %r888;
	ld.global.u32 	%r889, [%rd8+272];
	xor.b32  	%r1115, %r1115, %r889;
	ld.global.u32 	%r890, [%rd8+276];
	xor.b32  	%r930, %r930, %r890;
$L__BB1_107:
	and.b32  	%r892, %r791, 16384;
	setp.eq.s32 	%p58, %r892, 0;
	@%p58 bra 	$L__BB1_109;
	ld.global.u32 	%r893, [%rd8+280];
	xor.b32  	%r934, %r934, %r893;
	ld.global.u32 	%r894, [%rd8+284];
	xor.b32  	%r1117, %r1117, %r894;
	ld.global.u32 	%r895, [%rd8+288];
	xor.b32  	%r1116, %r1116, %r895;
	ld.global.u32 	%r896, [%rd8+292];
	xor.b32  	%r1115, %r1115, %r896;
	ld.global.u32 	%r897, [%rd8+296];
	xor.b32  	%r930, %r930, %r897;
$L__BB1_109:
	and.b32  	%r899, %r791, 32768;
	setp.eq.s32 	%p59, %r899, 0;
	@%p59 bra 	$L__BB1_111;
	ld.global.u32 	%r900, [%rd8+300];
	xor.b32  	%r934, %r934, %r900;
	ld.global.u32 	%r901, [%rd8+304];
	xor.b32  	%r1117, %r1117, %r901;
	ld.global.u32 	%r902, [%rd8+308];
	xor.b32  	%r1116, %r1116, %r902;
	ld.global.u32 	%r903, [%rd8+312];
	xor.b32  	%r1115, %r1115, %r903;
	ld.global.u32 	%r904, [%rd8+316];
	xor.b32  	%r930, %r930, %r904;
$L__BB1_111:
	add.s32 	%r1113, %r1113, 16;
	setp.ne.s32 	%p60, %r1113, 32;
	@%p60 bra 	$L__BB1_79;
	mad.lo.s32 	%r905, %r1107, -31, %r366;
	add.s32 	%r1107, %r905, 1;
	setp.ne.s32 	%p61, %r1107, 5;
	@%p61 bra 	$L__BB1_78;
	st.local.u32 	[%rd1+4], %r934;
	st.local.v2.u32 	[%rd1+8], {%r1117, %r1116};
	st.local.v2.u32 	[%rd1+16], {%r1115, %r930};
$L__BB1_114:
	shr.u64 	%rd26, %rd3, 2;
	add.s32 	%r917, %r917, 1;
	setp.gt.u64 	%p62, %rd3, 3;
	@%p62 bra 	$L__BB1_2;
$L__BB1_115:
	shr.u32 	%r906, %r934, 2;
	xor.b32  	%r907, %r906, %r934;
	shl.b32 	%r908, %r930, 4;
	shl.b32 	%r909, %r907, 1;
	xor.b32  	%r910, %r909, %r908;
	xor.b32  	%r911, %r910, %r907;
	xor.b32  	%r912, %r911, %r930;
	add.s32 	%r913, %r1, %r912;
	add.s32 	%r914, %r913, 362437;
	cvt.rn.f32.u32 	%f1, %r914;
	fma.rn.f32 	%f2, %f1, 0f2F800000, 0f2F000000;
	ld.f32 	%f3, [%rd10];
	add.f32 	%f4, %f3, %f2;
	st.f32 	[%rd11], %f4;
	ret;

}
	// .globl	_Z10initThreadPf
.visible .entry _Z10initThreadPf(
	.param .u64 .ptr .align 1 _Z10initThreadPf_param_0
)
{
	.local .align 8 .b8 	__local_depot2[96];
	.reg .b64 	%SP;
	.reg .b64 	%SPL;
	.reg .pred 	%p<6>;
	.reg .b16 	%rs<10>;
	.reg .b32 	%r<25>;
	.reg .b32 	%f<14>;
	.reg .b64 	%rd<26>;

	mov.u64 	%SPL, __local_depot2;
	cvta.local.u64 	%SP, %SPL;
	ld.param.u64 	%rd6, [_Z10initThreadPf_param_0];
	add.u64 	%rd8, %SP, 0;
	add.u64 	%rd1, %SPL, 0;
	mov.b64 	%rd9, 0;
	st.local.u64 	[%rd1+8], %rd9;
	mov.b64 	%rd10, 1;
	st.local.u64 	[%rd1+16], %rd10;
	mov.b16 	%rs9, 0;
	st.local.u8 	[%rd1+24], %rs9;
	mov.b32 	%r24, 0;
	st.local.u32 	[%rd1+36], %r24;
	st.local.u32 	[%rd1+40], %r24;
	st.local.u8 	[%rd1+44], %rs9;
	mov.f32 	%f11, 0f3F800000;
	mov.f32 	%f12, 0f00000000;
	st.local.v2.f32 	[%rd1+48], {%f12, %f11};
	mov.u64 	%rd25, _Z9incrementPfS_;
	st.local.u64 	[%rd1+56], %rd25;
	st.local.u32 	[%rd1+68], %r24;
	mov.b32 	%r10, 1;
	st.local.u32 	[%rd1+72], %r10;
	mov.b16 	%rs6, 1;
	st.local.u8 	[%rd1+76], %rs6;
	mov.f32 	%f9, 0f47C35000;
	st.local.v2.f32 	[%rd1+80], {%f11, %f9};
	mov.u64 	%rd11, _Z5resetPfS_;
	st.local.u64 	[%rd1+88], %rd11;
	st.local.v2.u32 	[%rd1], {%r24, %r10};
	mov.f32 	%f13, %f12;
	mov.u32 	%r23, %r24;
$L__BB2_1:
	setp.ltu.f32 	%p1, %f12, %f11;
	setp.geu.f32 	%p2, %f13, %f11;
	or.pred  	%p3, %p1, %p2;
	@%p3 bra 	$L__BB2_4;
	ld.local.u32 	%r3, [%rd1+68];
	mul.wide.s32 	%rd12, %r3, 4;
	add.s64 	%rd13, %rd1, %rd12;
	ld.local.u32 	%r11, [%rd13+16];
	setp.lt.s32 	%p4, %r11, 1;
	@%p4 bra 	$L__BB2_4;
	ld.local.u32 	%r24, [%rd1+72];
	ld.local.u8 	%rs9, [%rd1+76];
	ld.local.u64 	%rd25, [%rd1+88];
	mov.u32 	%r23, %r3;
$L__BB2_4:
	mul.wide.s32 	%rd14, %r23, 4;
	add.s64 	%rd16, %rd8, %rd14;
	add.s64 	%rd17, %rd16, 8;
	mul.wide.s32 	%rd18, %r24, 4;
	add.s64 	%rd19, %rd8, %rd18;
	add.s64 	%rd20, %rd19, 8;
	{ // callseq 0, 0
	.param .b64 param0;
	st.param.b64 	[param0], %rd17;
	.param .b64 param1;
	st.param.b64 	[param1], %rd20;
	prototype_0 : .callprototype ()_ (.param .b64 _, .param .b64 _);
	call 
	%rd25, 
	(
	param0, 
	param1
	)
	, prototype_0;
	} // callseq 0
	and.b16  	%rs7, %rs9, 255;
	setp.eq.s16 	%p5, %rs7, 1;
	@%p5 bra 	$L__BB2_6;
	ld.local.u32 	%r12, [%rd1];
	add.s32 	%r13, %r12, 1;
	st.local.u32 	[%rd1], %r13;
	ld.local.u32 	%r23, [%rd1+36];
	ld.local.u32 	%r24, [%rd1+40];
	ld.local.u8 	%rs9, [%rd1+44];
	ld.local.f32 	%f13, [%rd1+48];
	ld.local.u64 	%rd25, [%rd1+56];
	ld.local.f32 	%f12, [%rd1+8];
	ld.local.f32 	%f11, [%rd1+80];
	bra.uni 	$L__BB2_1;
$L__BB2_6:
	cvta.to.global.u64 	%rd21, %rd6;
	ld.local.v2.u32 	{%r14, %r15}, [%rd1];
	div.s32 	%r16, %r14, %r15;
	cvt.rn.f32.s32 	%f10, %r16;
	mov.u32 	%r17, %tid.x;
	mov.u32 	%r18, %ntid.x;
	mov.u32 	%r19, %ctaid.x;
	mad.lo.s32 	%r20, %r19, %r18, %r17;
	mul.wide.s32 	%rd22, %r20, 4;
	add.s64 	%rd23, %rd21, %rd22;
	st.global.f32 	[%rd23], %f10;
	ret;

}
	// .globl	_Z16initCurandStatesP17curandStateXORWOWm
.visible .entry _Z16initCurandStatesP17curandStateXORWOWm(
	.param .u64 .ptr .align 1 _Z16initCurandStatesP17curandStateXORWOWm_param_0,
	.param .u64 _Z16initCurandStatesP17curandStateXORWOWm_param_1
)
{
	.reg .pred 	%p<24>;
	.reg .b32 	%r<413>;
	.reg .b64 	%rd<20>;

	ld.param.u64 	%rd8, [_Z16initCurandStatesP17curandStateXORWOWm_param_0];
	ld.param.u64 	%rd9, [_Z16initCurandStatesP17curandStateXORWOWm_param_1];
	cvta.to.global.u64 	%rd10, %rd8;
	mov.u32 	%r182, %ctaid.x;
	mov.u32 	%r183, %ntid.x;
	mov.u32 	%r184, %tid.x;
	mad.lo.s32 	%r185, %r182, %r183, %r184;
	cvt.s64.s32 	%rd19, %r185;
	add.s64 	%rd11, %rd9, %rd19;
	mul.wide.s32 	%rd12, %r185, 48;
	add.s64 	%rd2, %rd10, %rd12;
	cvt.u32.u64 	%r186, %rd11;
	xor.b32  	%r187, %r186, -1429050551;
	mul.lo.s32 	%r188, %r187, 1099087573;
	{ .reg .b32 tmp; mov.b64 {tmp, %r189}, %rd11; }
	xor.b32  	%r190, %r189, -136515619;
	mul.lo.s32 	%r191, %r190, -1703105765;
	add.s32 	%r192, %r188, %r191;
	add.s32 	%r193, %r192, 6615241;
	add.s32 	%r194, %r188, 123456789;
	st.global.v2.u32 	[%rd2], {%r193, %r194};
	xor.b32  	%r195, %r188, 362436069;
	add.s32 	%r196, %r191, 521288629;
	st.global.v2.u32 	[%rd2+8], {%r195, %r196};
	xor.b32  	%r197, %r191, 88675123;
	add.s32 	%r198, %r188, 5783321;
	st.global.v2.u32 	[%rd2+16], {%r197, %r198};
	setp.eq.s32 	%p1, %r185, 0;
	@%p1 bra 	$L__BB3_42;
	mov.b32 	%r319, 0;
$L__BB3_2:
	and.b64  	%rd4, %rd19, 3;
	setp.eq.s64 	%p2, %rd4, 0;
	@%p2 bra 	$L__BB3_41;
	mul.wide.u32 	%rd13, %r319, 3200;
	mov.u64 	%rd14, precalc_xorwow_matrix;
	add.s64 	%rd5, %rd14, %rd13;
	cvt.u32.u64 	%r2, %rd4;
	mov.b32 	%r320, 0;
$L__BB3_4:
	mov.b32 	%r333, 0;
	mov.u32 	%r334, %r333;
	mov.u32 	%r335, %r333;
	mov.u32 	%r336, %r333;
	mov.u32 	%r337, %r333;
	mov.u32 	%r326, %r333;
$L__BB3_5:
	mul.wide.u32 	%rd15, %r326, 4;
	add.s64 	%rd16, %rd2, %rd15;
	ld.global.u32 	%r10, [%rd16+4];
	shl.b32 	%r11, %r326, 5;
	mov.b32 	%r332, 0;
$L__BB3_6:
	.pragma "nounroll";
	shr.u32 	%r203, %r10, %r332;
	and.b32  	%r204, %r203, 1;
	setp.eq.b32 	%p3, %r204, 1;
	not.pred 	%p4, %p3;
	add.s32 	%r205, %r11, %r332;
	mul.lo.s32 	%r206, %r205, 5;
	mul.wide.u32 	%rd17, %r206, 4;
	add.s64 	%rd6, %rd5, %rd17;
	@%p4 bra 	$L__BB3_8;
	ld.global.u32 	%r207, [%rd6];
	xor.b32  	%r337, %r337, %r207;
	ld.global.u32 	%r208, [%rd6+4];
	xor.b32  	%r336, %r336, %r208;
	ld.global.u32 	%r209, [%rd6+8];
	xor.b32  	%r335, %r335, %r209;
	ld.global.u32 	%r210, [%rd6+12];
	xor.b32  	%r334, %r334, %r210;
	ld.global.u32 	%r211, [%rd6+16];
	xor.b32  	%r333, %r333, %r211;
$L__BB3_8:
	and.b32  	%r213, %r203, 2;
	setp.eq.s32 	%p5, %r213, 0;
	@%p5 bra 	$L__BB3_10;
	ld.global.u32 	%r214, [%rd6+20];
	xor.b32  	%r337, %r337, %r214;
	ld.global.u32 	%r215, [%rd6+24];
	xor.b32  	%r336, %r336, %r215;
	ld.global.u32 	%r216, [%rd6+28];
	xor.b32  	%r335, %r335, %r216;
	ld.global.u32 	%r217, [%rd6+32];
	xor.b32  	%r334, %r334, %r217;
	ld.global.u32 	%r218, [%rd6+36];
	xor.b32  	%r333, %r333, %r218;
$L__BB3_10:
	and.b32  	%r220, %r203, 4;
	setp.eq.s32 	%p6, %r220, 0;
	@%p6 bra 	$L__BB3_12;
	ld.global.u32 	%r221, [%rd6+40];
	xor.b32  	%r337, %r337, %r221;
	ld.global.u32 	%r222, [%rd6+44];
	xor.b32  	%r336, %r336, %r222;
	ld.global.u32 	%r223, [%rd6+48];
	xor.b32  	%r335, %r335, %r223;
	ld.global.u32 	%r224, [%rd6+52];
	xor.b32  	%r334, %r334, %r224;
	ld.global.u32 	%r225, [%rd6+56];
	xor.b32  	%r333, %r333, %r225;
$L__BB3_12:
	and.b32  	%r227, %r203, 8;
	setp.eq.s32 	%p7, %r227, 0;
	@%p7 bra 	$L__BB3_14;
	ld.global.u32 	%r228, [%rd6+60];
	xor.b32  	%r337, %r337, %r228;
	ld.global.u32 	%r229, [%rd6+64];
	xor.b32  	%r336, %r336, %r229;
	ld.global.u32 	%r230, [%rd6+68];
	xor.b32  	%r335, %r335, %r230;
	ld.global.u32 	%r231, [%rd6+72];
	xor.b32  	%r334, %r334, %r231;
	ld.global.u32 	%r232, [%rd6+76];
	xor.b32  	%r333, %r333, %r232;
$L__BB3_14:
	and.b32  	%r234, %r203, 16;
	setp.eq.s32 	%p8, %r234, 0;
	@%p8 bra 	$L__BB3_16;
	ld.global.u32 	%r235, [%rd6+80];
	xor.b32  	%r337, %r337, %r235;
	ld.global.u32 	%r236, [%rd6+84];
	xor.b32  	%r336, %r336, %r236;
	ld.global.u32 	%r237, [%rd6+88];
	xor.b32  	%r335, %r335, %r237;
	ld.global.u32 	%r238, [%rd6+92];
	xor.b32  	%r334, %r334, %r238;
	ld.global.u32 	%r239, [%rd6+96];
	xor.b32  	%r333, %r333, %r239;
$L__BB3_16:
	and.b32  	%r241, %r203, 32;
	setp.eq.s32 	%p9, %r241, 0;
	@%p9 bra 	$L__BB3_18;
	ld.global.u32 	%r242, [%rd6+100];
	xor.b32  	%r337, %r337, %r242;
	ld.global.u32 	%r243, [%rd6+104];
	xor.b32  	%r336, %r336, %r243;
	ld.global.u32 	%r244, [%rd6+108];
	xor.b32  	%r335, %r335, %r244;
	ld.global.u32 	%r245, [%rd6+112];
	xor.b32  	%r334, %r334, %r245;
	ld.global.u32 	%r246, [%rd6+116];
	xor.b32  	%r333, %r333, %r246;
$L__BB3_18:
	and.b32  	%r248, %r203, 64;
	setp.eq.s32 	%p10, %r248, 0;
	@%p10 bra 	$L__BB3_20;
	ld.global.u32 	%r249, [%rd6+120];
	xor.b32  	%r337, %r337, %r249;
	ld.global.u32 	%r250, [%rd6+124];
	xor.b32  	%r336, %r336, %r250;
	ld.global.u32 	%r251, [%rd6+128];
	xor.b32  	%r335, %r335, %r251;
	ld.global.u32 	%r252, [%rd6+132];
	xor.b32  	%r334, %r334, %r252;
	ld.global.u32 	%r253, [%rd6+136];
	xor.b32  	%r333, %r333, %r253;
$L__BB3_20:
	and.b32  	%r255, %r203, 128;
	setp.eq.s32 	%p11, %r255, 0;
	@%p11 bra 	$L__BB3_22;
	ld.global.u32 	%r256, [%rd6+140];
	xor.b32  	%r337, %r337, %r256;
	ld.global.u32 	%r257, [%rd6+144];
	xor.b32  	%r336, %r336, %r257;
	ld.global.u32 	%r258, [%rd6+148];
	xor.b32  	%r335, %r335, %r258;
	ld.global.u32 	%r259, [%rd6+152];
	xor.b32  	%r334, %r334, %r259;
	ld.global.u32 	%r260, [%rd6+156];
	xor.b32  	%r333, %r333, %r260;
$L__BB3_22:
	and.b32  	%r262, %r203, 256;
	setp.eq.s32 	%p12, %r262, 0;
	@%p12 bra 	$L__BB3_24;
	ld.global.u32 	%r263, [%rd6+160];
	xor.b32  	%r337, %r337, %r263;
	ld.global.u32 	%r264, [%rd6+164];
	xor.b32  	%r336, %r336, %r264;
	ld.global.u32 	%r265, [%rd6+168];
	xor.b32  	%r335, %r335, %r265;
	ld.global.u32 	%r266, [%rd6+172];
	xor.b32  	%r334, %r334, %r266;
	ld.global.u32 	%r267, [%rd6+176];
	xor.b32  	%r333, %r333, %r267;
$L__BB3_24:
	and.b32  	%r269, %r203, 512;
	setp.eq.s32 	%p13, %r269, 0;
	@%p13 bra 	$L__BB3_26;
	ld.global.u32 	%r270, [%rd6+180];
	xor.b32  	%r337, %r337, %r270;
	ld.global.u32 	%r271, [%rd6+184];
	xor.b32  	%r336, %r336, %r271;
	ld.global.u32 	%r272, [%rd6+188];
	xor.b32  	%r335, %r335, %r272;
	ld.global.u32 	%r273, [%rd6+192];
	xor.b32  	%r334, %r334, %r273;
	ld.global.u32 	%r274, [%rd6+196];
	xor.b32  	%r333, %r333, %r274;
$L__BB3_26:
	and.b32  	%r276, %r203, 1024;
	setp.eq.s32 	%p14, %r276, 0;
	@%p14 bra 	$L__BB3_28;
	ld.global.u32 	%r277, [%rd6+200];
	xor.b32  	%r337, %r337, %r277;
	ld.global.u32 	%r278, [%rd6+204];
	xor.b32  	%r336, %r336, %r278;
	ld.global.u32 	%r279, [%rd6+208];
	xor.b32  	%r335, %r335, %r279;
	ld.global.u32 	%r280, [%rd6+212];
	xor.b32  	%r334, %r334, %r280;
	ld.global.u32 	%r281, [%rd6+216];
	xor.b32  	%r333, %r333, %r281;
$L__BB3_28:
	and.b32  	%r283, %r203, 2048;
	setp.eq.s32 	%p15, %r283, 0;
	@%p15 bra 	$L__BB3_30;
	ld.global.u32 	%r284, [%rd6+220];
	xor.b32  	%r337, %r337, %r284;
	ld.global.u32 	%r285, [%rd6+224];
	xor.b32  	%r336, %r336, %r285;
	ld.global.u32 	%r286, [%rd6+228];
	xor.b32  	%r335, %r335, %r286;
	ld.global.u32 	%r287, [%rd6+232];
	xor.b32  	%r334, %r334, %r287;
	ld.global.u32 	%r288, [%rd6+236];
	xor.b32  	%r333, %r333, %r288;
$L__BB3_30:
	and.b32  	%r290, %r203, 4096;
	setp.eq.s32 	%p16, %r290, 0;
	@%p16 bra 	$L__BB3_32;
	ld.global.u32 	%r291, [%rd6+240];
	xor.b32  	%r337, %r337, %r291;
	ld.global.u32 	%r292, [%rd6+244];
	xor.b32  	%r336, %r336, %r292;
	ld.global.u32 	%r293, [%rd6+248];
	xor.b32  	%r335, %r335, %r293;
	ld.global.u32 	%r294, [%rd6+252];
	xor.b32  	%r334, %r334, %r294;
	ld.global.u32 	%r295, [%rd6+256];
	xor.b32  	%r333, %r333, %r295;
$L__BB3_32:
	and.b32  	%r297, %r203, 8192;
	setp.eq.s32 	%p17, %r297, 0;
	@%p17 bra 	$L__BB3_34;
	ld.global.u32 	%r298, [%rd6+260];
	xor.b32  	%r337, %r337, %r298;
	ld.global.u32 	%r299, [%rd6+264];
	xor.b32  	%r336, %r336, %r299;
	ld.global.u32 	%r300, [%rd6+268];
	xor.b32  	%r335, %r335, %r300;
	ld.global.u32 	%r301, [%rd6+272];
	xor.b32  	%r334, %r334, %r301;
	ld.global.u32 	%r302, [%rd6+276];
	xor.b32  	%r333, %r333, %r302;
$L__BB3_34:
	and.b32  	%r304, %r203, 16384;
	setp.eq.s32 	%p18, %r304, 0;
	@%p18 bra 	$L__BB3_36;
	ld.global.u32 	%r305, [%rd6+280];
	xor.b32  	%r337, %r337, %r305;
	ld.global.u32 	%r306, [%rd6+284];
	xor.b32  	%r336, %r336, %r306;
	ld.global.u32 	%r307, [%rd6+288];
	xor.b32  	%r335, %r335, %r307;
	ld.global.u32 	%r308, [%rd6+292];
	xor.b32  	%r334, %r334, %r308;
	ld.global.u32 	%r309, [%rd6+296];
	xor.b32  	%r333, %r333, %r309;
$L__BB3_36:
	and.b32  	%r311, %r203, 32768;
	setp.eq.s32 	%p19, %r311, 0;
	@%p19 bra 	$L__BB3_38;
	ld.global.u32 	%r312, [%rd6+300];
	xor.b32  	%r337, %r337, %r312;
	ld.global.u32 	%r313, [%rd6+304];
	xor.b32  	%r336, %r336, %r313;
	ld.global.u32 	%r314, [%rd6+308];
	xor.b32  	%r335, %r335, %r314;
	ld.global.u32 	%r315, [%rd6+312];
	xor.b32  	%r334, %r334, %r315;
	ld.global.u32 	%r316, [%rd6+316];
	xor.b32  	%r333, %r333, %r316;
$L__BB3_38:
	add.s32 	%r332, %r332, 16;
	setp.ne.s32 	%p20, %r332, 32;
	@%p20 bra 	$L__BB3_6;
	mad.lo.s32 	%r317, %r326, -31, %r11;
	add.s32 	%r326, %r317, 1;
	setp.ne.s32 	%p21, %r326, 5;
	@%p21 bra 	$L__BB3_5;
	st.global.u32 	[%rd2+4], %r337;
	st.global.u32 	[%rd2+8], %r336;
	st.global.u32 	[%rd2+12], %r335;
	st.global.u32 	[%rd2+16], %r334;
	st.global.u32 	[%rd2+20], %r333;
	add.s32 	%r320, %r320, 1;
	setp.lt.u32 	%p22, %r320, %r2;
	@%p22 bra 	$L__BB3_4;
$L__BB3_41:
	shr.u64 	%rd7, %rd19, 2;
	add.s32 	%r319, %r319, 1;
	setp.gt.u64 	%p23, %rd19, 3;
	mov.u64 	%rd19, %rd7;
	@%p23 bra 	$L__BB3_2;
$L__BB3_42:
	mov.b32 	%r318, 0;
	st.global.v2.u32 	[%rd2+24], {%r318, %r318};
	st.global.u32 	[%rd2+32], %r318;
	mov.b64 	%rd18, 0;
	st.global.u64 	[%rd2+40], %rd18;
	ret;

}
	// .globl	_Z3sumPfi
.visible .entry _Z3sumPfi(
	.param .u64 .ptr .align 1 _Z3sumPfi_param_0,
	.param .u32 _Z3sumPfi_param_1
)
{


	ret;

}
	// .globl	_Z7summagePfi
.visible .entry _Z7summagePfi(
	.param .u64 .ptr .align 1 _Z7summagePfi_param_0,
	.param .u32 _Z7summagePfi_param_1
)
{
	.reg .pred 	%p<10>;
	.reg .b32 	%r<54>;
	.reg .b32 	%f<83>;
	.reg .b64 	%rd<46>;

	ld.param.u64 	%rd5, [_Z7summagePfi_param_0];
	ld.param.u32 	%r21, [_Z7summagePfi_param_1];
	cvta.to.global.u64 	%rd1, %rd5;
	mov.u32 	%r1, %tid.x;
	shr.s32 	%r22, %r21, 31;
	shr.u32 	%r23, %r22, 22;
	add.s32 	%r24, %r21, %r23;
	shr.s32 	%r2, %r24, 10;
	setp.lt.s32 	%p1, %r21, 1024;
	mov.f32 	%f82, 0f00000000;
	@%p1 bra 	$L__BB5_13;
	add.s32 	%r26, %r2, -1;
	and.b32  	%r3, %r2, 15;
	setp.lt.u32 	%p2, %r26, 15;
	mov.f32 	%f82, 0f00000000;
	mov.b32 	%r51, 0;
	@%p2 bra 	$L__BB5_4;
	and.b32  	%r51, %r2, 2097136;
	neg.s32 	%r49, %r51;
	or.b32  	%r48, %r1, 8192;
	mov.f32 	%f82, 0f00000000;
$L__BB5_3:
	.pragma "nounroll";
	add.s32 	%r27, %r48, -8192;
	mul.wide.u32 	%rd6, %r27, 4;
	add.s64 	%rd7, %rd1, %rd6;
	ld.global.f32 	%f18, [%rd7];
	add.f32 	%f19, %f82, %f18;
	ld.global.f32 	%f20, [%rd7+4096];
	add.f32 	%f21, %f19, %f20;
	ld.global.f32 	%f22, [%rd7+8192];
	add.f32 	%f23, %f21, %f22;
	ld.global.f32 	%f24, [%rd7+12288];
	add.f32 	%f25, %f23, %f24;
	add.s32 	%r28, %r48, -4096;
	mul.wide.u32 	%rd8, %r28, 4;
	add.s64 	%rd9, %rd1, %rd8;
	ld.global.f32 	%f26, [%rd9];
	add.f32 	%f27, %f25, %f26;
	add.s32 	%r29, %r48, -3072;
	mul.wide.u32 	%rd10, %r29, 4;
	add.s64 	%rd11, %rd1, %rd10;
	ld.global.f32 	%f28, [%rd11];
	add.f32 	%f29, %f27, %f28;
	add.s32 	%r30, %r48, -2048;
	mul.wide.u32 	%rd12, %r30, 4;
	add.s64 	%rd13, %rd1, %rd12;
	ld.global.f32 	%f30, [%rd13];
	add.f32 	%f31, %f29, %f30;
	add.s32 	%r31, %r48, -1024;
	mul.wide.u32 	%rd14, %r31, 4;
	add.s64 	%rd15, %rd1, %rd14;
	ld.global.f32 	%f32, [%rd15];
	add.f32 	%f33, %f31, %f32;
	add.s32 	%r32, %r48, 7168;
	mul.wide.u32 	%rd16, %r48, 4;
	add.s64 	%rd17, %rd1, %rd16;
	ld.global.f32 	%f34, [%rd17];
	add.f32 	%f35, %f33, %f34;
	add.s32 	%r33, %r48, 1024;
	mul.wide.u32 	%rd18, %r33, 4;
	add.s64 	%rd19, %rd1, %rd18;
	ld.global.f32 	%f36, [%rd19];
	add.f32 	%f37, %f35, %f36;
	add.s32 	%r34, %r48, 2048;
	mul.wide.u32 	%rd20, %r34, 4;
	add.s64 	%rd21, %rd1, %rd20;
	ld.global.f32 	%f38, [%rd21];
	add.f32 	%f39, %f37, %f38;
	add.s32 	%r35, %r48, 3072;
	mul.wide.u32 	%rd22, %r35, 4;
	add.s64 	%rd23, %rd1, %rd22;
	ld.global.f32 	%f40, [%rd23];
	add.f32 	%f41, %f39, %f40;
	add.s32 	%r36, %r48, 4096;
	mul.wide.u32 	%rd24, %r36, 4;
	add.s64 	%rd25, %rd1, %rd24;
	ld.global.f32 	%f42, [%rd25];
	add.f32 	%f43, %f41, %f42;
	add.s32 	%r37, %r48, 5120;
	mul.wide.u32 	%rd26, %r37, 4;
	add.s64 	%rd27, %rd1, %rd26;
	ld.global.f32 	%f44, [%rd27];
	add.f32 	%f45, %f43, %f44;
	add.s32 	%r38, %r48, 6144;
	mul.wide.u32 	%rd28, %r38, 4;
	add.s64 	%rd29, %rd1, %rd28;
	ld.global.f32 	%f46, [%rd29];
	add.f32 	%f47, %f45, %f46;
	mul.wide.u32 	%rd30, %r32, 4;
	add.s64 	%rd31, %rd1, %rd30;
	ld.global.f32 	%f48, [%rd31];
	add.f32 	%f82, %f47, %f48;
	add.s32 	%r49, %r49, 16;
	add.s32 	%r48, %r48, 16384;
	setp.ne.s32 	%p3, %r49, 0;
	@%p3 bra 	$L__BB5_3;
$L__BB5_4:
	setp.eq.s32 	%p4, %r3, 0;
	@%p4 bra 	$L__BB5_13;
	and.b32  	%r12, %r2, 7;
	setp.lt.u32 	%p5, %r3, 8;
	@%p5 bra 	$L__BB5_7;
	shl.b32 	%r39, %r51, 10;
	or.b32  	%r40, %r39, %r1;
	mul.wide.u32 	%rd32, %r40, 4;
	add.s64 	%rd33, %rd1, %rd32;
	ld.global.f32 	%f50, [%rd33];
	add.f32 	%f51, %f82, %f50;
	ld.global.f32 	%f52, [%rd33+4096];
	add.f32 	%f53, %f51, %f52;
	ld.global.f32 	%f54, [%rd33+8192];
	add.f32 	%f55, %f53, %f54;
	ld.global.f32 	%f56, [%rd33+12288];
	add.f32 	%f57, %f55, %f56;
	ld.global.f32 	%f58, [%rd33+16384];
	add.f32 	%f59, %f57, %f58;
	ld.global.f32 	%f60, [%rd33+20480];
	add.f32 	%f61, %f59, %f60;
	ld.global.f32 	%f62, [%rd33+24576];
	add.f32 	%f63, %f61, %f62;
	ld.global.f32 	%f64, [%rd33+28672];
	add.f32 	%f82, %f63, %f64;
	add.s32 	%r51, %r51, 8;
$L__BB5_7:
	setp.eq.s32 	%p6, %r12, 0;
	@%p6 bra 	$L__BB5_13;
	and.b32  	%r15, %r2, 3;
	setp.lt.u32 	%p7, %r12, 4;
	@%p7 bra 	$L__BB5_10;
	shl.b32 	%r41, %r51, 10;
	or.b32  	%r42, %r41, %r1;
	mul.wide.u32 	%rd34, %r42, 4;
	add.s64 	%rd35, %rd1, %rd34;
	ld.global.f32 	%f66, [%rd35];
	add.f32 	%f67, %f82, %f66;
	add.s32 	%r43, %r42, 1024;
	mul.wide.u32 	%rd36, %r43, 4;
	add.s64 	%rd37, %rd1, %rd36;
	ld.global.f32 	%f68, [%rd37];
	add.f32 	%f69, %f67, %f68;
	add.s32 	%r44, %r42, 2048;
	mul.wide.u32 	%rd38, %r44, 4;
	add.s64 	%rd39, %rd1, %rd38;
	ld.global.f32 	%f70, [%rd39];
	add.f32 	%f71, %f69, %f70;
	add.s32 	%r45, %r42, 3072;
	mul.wide.u32 	%rd40, %r45, 4;
	add.s64 	%rd41, %rd1, %rd40;
	ld.global.f32 	%f72, [%rd41];
	add.f32 	%f82, %f71, %f72;
	add.s32 	%r51, %r51, 4;
$L__BB5_10:
	setp.eq.s32 	%p8, %r15, 0;
	@%p8 bra 	$L__BB5_13;
	shl.b32 	%r46, %r51, 10;
	or.b32  	%r47, %r1, %r46;
	mul.wide.u32 	%rd42, %r47, 4;
	add.s64 	%rd45, %rd1, %rd42;
	neg.s32 	%r53, %r15;
$L__BB5_12:
	.pragma "nounroll";
	ld.global.f32 	%f73, [%rd45];
	add.f32 	%f82, %f82, %f73;
	add.s64 	%rd45, %rd45, 4096;
	add.s32 	%r53, %r53, 1;
	setp.ne.s32 	%p9, %r53, 0;
	@%p9 bra 	$L__BB5_12;
$L__BB5_13:
	mul.wide.u32 	%rd43, %r1, 4;
	add.s64 	%rd44, %rd1, %rd43;
	st.global.f32 	[%rd44], %f82;
	ret;

}


// ===== COMPILED SASS (sm_100) =====

	.target	sm_100

	.elftype	@"ET_EXEC"


//--------------------- .note.nv.tkinfo           --------------------------
	.section	.note.nv.tkinfo,"",@"SHT_NOTE"
	.sectionflags	@"SHF_NOTE_NV_TKINFO"
	.tkinfo
        /*0018*/ 	.word	0x00000002
        /*0030*/ 	.string	""
        /*0030*/ 	.string	"ptxas"
        /*0030*/ 	.string	"Cuda compilation tools, release 13.0, V13.0.88"
        /*0030*/ 	.string	"Build cuda_13.0.r13.0/compiler.36424714_0"
        /*0030*/ 	.string	"-arch sm_100 -m 64 "



//--------------------- .note.nv.cuinfo           --------------------------
	.section	.note.nv.cuinfo,"",@"SHT_NOTE"
	.sectionflags	@"SHF_NOTE_NV_CUINFO"
        /*0018*/ 	.short	0x0002
        /*001a*/ 	.short	0x0064
        /*001c*/ 	.short	0x0082
	.zero		2


//--------------------- .nv.info                  --------------------------
	.section	.nv.info,"",@"SHT_CUDA_INFO"
	.align	4


	//----- nvinfo : EIATTR_REGCOUNT
	.align		4
        /*0000*/ 	.byte	0x04, 0x2f
        /*0002*/ 	.short	(.L_10 - .L_9)
	.align		4
.L_9:
        /*0004*/ 	.word	index@(_Z3sumPfi)
        /*0008*/ 	.word	0x00000004


	//----- nvinfo : EIATTR_FRAME_SIZE
	.align		4
.L_10:
        /*000c*/ 	.byte	0x04, 0x11
        /*000e*/ 	.short	(.L_12 - .L_11)
	.align		4
.L_11:
        /*0010*/ 	.word	index@(_Z3sumPfi)
        /*0014*/ 	.word	0x00000000


	//----- nvinfo : EIATTR_REGCOUNT
	.align		4
.L_12:
        /*0018*/ 	.byte	0x04, 0x2f
        /*001a*/ 	.short	(.L_14 - .L_13)
	.align		4
.L_13:
        /*001c*/ 	.word	index@(_Z7summagePfi)
        /*0020*/ 	.word	0x00000020


	//----- nvinfo : EIATTR_FRAME_SIZE
	.align		4
.L_14:
        /*0024*/ 	.byte	0x04, 0x11
        /*0026*/ 	.short	(.L_16 - .L_15)
	.align		4
.L_15:
        /*0028*/ 	.word	index@(_Z7summagePfi)
        /*002c*/ 	.word	0x00000000


	//----- nvinfo : EIATTR_REGCOUNT
	.align		4
.L_16:
        /*0030*/ 	.byte	0x04, 0x2f
        /*0032*/ 	.short	(.L_18 - .L_17)
	.align		4
.L_17:
        /*0034*/ 	.word	index@(_Z16initCurandStatesP17curandStateXORWOWm)
        /*0038*/ 	.word	0x0000001f


	//----- nvinfo : EIATTR_FRAME_SIZE
	.align		4
.L_18:
        /*003c*/ 	.byte	0x04, 0x11
        /*003e*/ 	.short	(.L_20 - .L_19)
	.align		4
.L_19:
        /*0040*/ 	.word	index@(_Z16initCurandStatesP17curandStateXORWOWm)
        /*0044*/ 	.word	0x00000000


	//----- nvinfo : EIATTR_REGCOUNT
	.align		4
.L_20:
        /*0048*/ 	.byte	0x04, 0x2f
        /*004a*/ 	.short	(.L_22 - .L_21)
	.align		4
.L_21:
        /*004c*/ 	.word	index@(_Z10initThreadPf)
        /*0050*/ 	.word	0x00000023


	//----- nvinfo : EIATTR_FRAME_SIZE
	.align		4
.L_22:
        /*0054*/ 	.byte	0x04, 0x11
        /*0056*/ 	.short	(.L_24 - .L_23)
	.align		4
.L_23:
        /*0058*/ 	.word	index@($_Z10initThreadPf$_Z9incrementPfS_)
        /*005c*/ 	.word	0x000000d0


	//----- nvinfo : EIATTR_FRAME_SIZE
	.align		4
.L_24:
        /*0060*/ 	.byte	0x04, 0x11
        /*0062*/ 	.short	(.L_26 - .L_25)
	.align		4
.L_25:
        /*0064*/ 	.word	index@($_Z10initThreadPf$_Z5resetPfS_)
        /*0068*/ 	.word	0x000000d0


	//----- nvinfo : EIATTR_FRAME_SIZE
	.align		4
.L_26:
        /*006c*/ 	.byte	0x04, 0x11
        /*006e*/ 	.short	(.L_28 - .L_27)
	.align		4
.L_27:
        /*0070*/ 	.word	index@(_Z10initThreadPf)
        /*0074*/ 	.word	0x000000d0


	//----- nvinfo : EIATTR_MIN_STACK_SIZE
	.align		4
.L_28:
        /*0078*/ 	.byte	0x04, 0x12
        /*007a*/ 	.short	(.L_30 - .L_29)
	.align		4
.L_29:
        /*007c*/ 	.word	index@(_Z10initThreadPf)
        /*0080*/ 	.word	0x000000d0


	//----- nvinfo : EIATTR_MIN_STACK_SIZE
	.align		4
.L_30:
        /*0084*/ 	.byte	0x04, 0x12
        /*0086*/ 	.short	(.L_32 - .L_31)
	.align		4
.L_31:
        /*0088*/ 	.word	index@(_Z16initCurandStatesP17curandStateXORWOWm)
        /*008c*/ 	.word	0x00000000


	//----- nvinfo : EIATTR_MIN_STACK_SIZE
	.align		4
.L_32:
        /*0090*/ 	.byte	0x04, 0x12
        /*0092*/ 	.short	(.L_34 - .L_33)
	.align		4
.L_33:
        /*0094*/ 	.word	index@(_Z7summagePfi)
        /*0098*/ 	.word	0x00000000


	//----- nvinfo : EIATTR_MIN_STACK_SIZE
	.align		4
.L_34:
        /*009c*/ 	.byte	0x04, 0x12
        /*009e*/ 	.short	(.L_36 - .L_35)
	.align		4
.L_35:
        /*00a0*/ 	.word	index@(_Z3sumPfi)
        /*00a4*/ 	.word	0x00000000
.L_36:


//--------------------- .nv.compat                --------------------------
	.section	.nv.compat,"",@"SHT_CUDA_COMPAT_INFO"
	.align	4
        /*0000*/ 	.byte	0x02, 0x09, 0x00, 0x00, 0x02, 0x02, 0x01, 0x00, 0x02, 0x05, 0x05, 0x00, 0x03, 0x07, 0x01, 0x01
        /*0010*/ 	.byte	0x02, 0x03, 0x00, 0x00, 0x02, 0x06, 0x01, 0x00, 0x04, 0x0b, 0x08, 0x00, 0x09, 0x00, 0x00, 0x00
        /*0020*/ 	.byte	0x00, 0x00, 0x00, 0x00


//--------------------- .nv.info._Z10initThreadPf --------------------------
	.section	.nv.info._Z10initThreadPf,"",@"SHT_CUDA_INFO"
	.sectionflags	@""
	.align	4


	//----- nvinfo : EIATTR_CUDA_API_VERSION
	.align		4
        /*0000*/ 	.byte	0x04, 0x37
        /*0002*/ 	.short	(.L_38 - .L_37)
.L_37:
        /*0004*/ 	.word	0x00000082


	//----- nvinfo : EIATTR_KPARAM_INFO
	.align		4
.L_38:
        /*0008*/ 	.byte	0x04, 0x17
        /*000a*/ 	.short	(.L_40 - .L_39)
.L_39:
        /*000c*/ 	.word	0x00000000
        /*0010*/ 	.short	0x0000
        /*0012*/ 	.short	0x0000
        /*0014*/ 	.byte	0x00, 0xf5, 0x21, 0x00


	//----- nvinfo : EIATTR_SPARSE_MMA_MASK
	.align		4
.L_40:
        /*0018*/ 	.byte	0x03, 0x50
        /*001a*/ 	.short	0x0000


	//----- nvinfo : EIATTR_MAXREG_COUNT
	.align		4
        /*001c*/ 	.byte	0x03, 0x1b
        /*001e*/ 	.short	0x00ff


	//----- nvinfo : EIATTR_MERCURY_ISA_VERSION
	.align		4
        /*0020*/ 	.byte	0x03, 0x5f
        /*0022*/ 	.short	0x0101


	//----- nvinfo : EIATTR_VRC_CTA_INIT_COUNT
	.align		4
        /*0024*/ 	.byte	0x02, 0x4a
	.zero		1
	.zero		1


	//----- nvinfo : EIATTR_EXIT_INSTR_OFFSETS
	.align		4
        /*0028*/ 	.byte	0x04, 0x1c
        /*002a*/ 	.short	(.L_42 - .L_41)


	//   ....[0]....
.L_41:
        /*002c*/ 	.word	0x00000760


	//----- nvinfo : EIATTR_CRS_STACK_SIZE
	.align		4
.L_42:
        /*0030*/ 	.byte	0x04, 0x1e
        /*0032*/ 	.short	(.L_44 - .L_43)
.L_43:
        /*0034*/ 	.word	0x00000000


	//----- nvinfo : EIATTR_CBANK_PARAM_SIZE
	.align		4
.L_44:
        /*0038*/ 	.byte	0x03, 0x19
        /*003a*/ 	.short	0x0008


	//----- nvinfo : EIATTR_PARAM_CBANK
	.align		4
        /*003c*/ 	.byte	0x04, 0x0a
        /*003e*/ 	.short	(.L_46 - .L_45)
	.align		4
.L_45:
        /*0040*/ 	.word	index@(.nv.constant0._Z10initThreadPf)
        /*0044*/ 	.short	0x0380
        /*0046*/ 	.short	0x0008


	//----- nvinfo : EIATTR_SW_WAR
	.align		4
.L_46:
        /*0048*/ 	.byte	0x04, 0x36
        /*004a*/ 	.short	(.L_48 - .L_47)
.L_47:
        /*004c*/ 	.word	0x00000008
.L_48:


//--------------------- .nv.info._Z16initCurandStatesP17curandStateXORWOWm --------------------------
	.section	.nv.info._Z16initCurandStatesP17curandStateXORWOWm,"",@"SHT_CUDA_INFO"
	.sectionflags	@""
	.align	4


	//----- nvinfo : EIATTR_CUDA_API_VERSION
	.align		4
        /*0000*/ 	.byte	0x04, 0x37
        /*0002*/ 	.short	(.L_50 - .L_49)
.L_49:
        /*0004*/ 	.word	0x00000082


	//----- nvinfo : EIATTR_KPARAM_INFO
	.align		4
.L_50:
        /*0008*/ 	.byte	0x04, 0x17
        /*000a*/ 	.short	(.L_52 - .L_51)
.L_51:
        /*000c*/ 	.word	0x00000000
        /*0010*/ 	.short	0x0001
        /*0012*/ 	.short	0x0008
        /*0014*/ 	.byte	0x00, 0xf0, 0x21, 0x00


	//----- nvinfo : EIATTR_KPARAM_INFO
	.align		4
.L_52:
        /*0018*/ 	.byte	0x04, 0x17
        /*001a*/ 	.short	(.L_54 - .L_53)
.L_53:
        /*001c*/ 	.word	0x00000000
        /*0020*/ 	.short	0x0000
        /*0022*/ 	.short	0x0000
        /*0024*/ 	.byte	0x00, 0xf5, 0x21, 0x00


	//----- nvinfo : EIATTR_SPARSE_MMA_MASK
	.align		4
.L_54:
        /*0028*/ 	.byte	0x03, 0x50
        /*002a*/ 	.short	0x0000


	//----- nvinfo : EIATTR_MAXREG_COUNT
	.align		4
        /*002c*/ 	.byte	0x03, 0x1b
        /*002e*/ 	.short	0x00ff


	//----- nvinfo : EIATTR_MERCURY_ISA_VERSION
	.align		4
        /*0030*/ 	.byte	0x03, 0x5f
        /*0032*/ 	.short	0x0101


	//----- nvinfo : EIATTR_VRC_CTA_INIT_COUNT
	.align		4
        /*0034*/ 	.byte	0x02, 0x4a
	.zero		1
	.zero		1


	//----- nvinfo : EIATTR_EXIT_INSTR_OFFSETS
	.align		4
        /*0038*/ 	.byte	0x04, 0x1c
        /*003a*/ 	.short	(.L_56 - .L_55)


	//   ....[0]....
.L_55:
        /*003c*/ 	.word	0x00000ef0


	//----- nvinfo : EIATTR_CRS_STACK_SIZE
	.align		4
.L_56:
        /*0040*/ 	.byte	0x04, 0x1e
        /*0042*/ 	.short	(.L_58 - .L_57)
.L_57:
        /*0044*/ 	.word	0x00000000


	//----- nvinfo : EIATTR_CBANK_PARAM_SIZE
	.align		4
.L_58:
        /*0048*/ 	.byte	0x03, 0x19
        /*004a*/ 	.short	0x0010


	//----- nvinfo : EIATTR_PARAM_CBANK
	.align		4
        /*004c*/ 	.byte	0x04, 0x0a
        /*004e*/ 	.short	(.L_60 - .L_59)
	.align		4
.L_59:
        /*0050*/ 	.word	index@(.nv.constant0._Z16initCurandStatesP17curandStateXORWOWm)
        /*0054*/ 	.short	0x0380
        /*0056*/ 	.short	0x0010


	//----- nvinfo : EIATTR_SW_WAR
	.align		4
.L_60:
        /*0058*/ 	.byte	0x04, 0x36
        /*005a*/ 	.short	(.L_62 - .L_61)
.L_61:
        /*005c*/ 	.word	0x00000008
.L_62:


//--------------------- .nv.info._Z7summagePfi    --------------------------
	.section	.nv.info._Z7summagePfi,"",@"SHT_CUDA_INFO"
	.sectionflags	@""
	.align	4


	//----- nvinfo : EIATTR_CUDA_API_VERSION
	.align		4
        /*0000*/ 	.byte	0x04, 0x37
        /*0002*/ 	.short	(.L_64 - .L_63)
.L_63:
        /*0004*/ 	.word	0x00000082


	//----- nvinfo : EIATTR_KPARAM_INFO
	.align		4
.L_64:
        /*0008*/ 	.byte	0x04, 0x17
        /*000a*/ 	.short	(.L_66 - .L_65)
.L_65:
        /*000c*/ 	.word	0x00000000
        /*0010*/ 	.short	0x0001
        /*0012*/ 	.short	0x0008
        /*0014*/ 	.byte	0x00, 0xf0, 0x11, 0x00


	//----- nvinfo : EIATTR_KPARAM_INFO
	.align		4
.L_66:
        /*0018*/ 	.byte	0x04, 0x17
        /*001a*/ 	.short	(.L_68 - .L_67)
.L_67:
        /*001c*/ 	.word	0x00000000
        /*0020*/ 	.short	0x0000
        /*0022*/ 	.short	0x0000
        /*0024*/ 	.byte	0x00, 0xf5, 0x21, 0x00


	//----- nvinfo : EIATTR_SPARSE_MMA_MASK
	.align		4
.L_68:
        /*0028*/ 	.byte	0x03, 0x50
        /*002a*/ 	.short	0x0000


	//----- nvinfo : EIATTR_MAXREG_COUNT
	.align		4
        /*002c*/ 	.byte	0x03, 0x1b
        /*002e*/ 	.short	0x00ff


	//----- nvinfo : EIATTR_MERCURY_ISA_VERSION
	.align		4
        /*0030*/ 	.byte	0x03, 0x5f
        /*0032*/ 	.short	0x0101


	//----- nvinfo : EIATTR_VRC_CTA_INIT_COUNT
	.align		4
        /*0034*/ 	.byte	0x02, 0x4a
	.zero		1
	.zero		1


	//----- nvinfo : EIATTR_EXIT_INSTR_OFFSETS
	.align		4
        /*0038*/ 	.byte	0x04, 0x1c
        /*003a*/ 	.short	(.L_70 - .L_69)


	//   ....[0]....
.L_69:
        /*003c*/ 	.word	0x00000970


	//----- nvinfo : EIATTR_CBANK_PARAM_SIZE
	.align		4
.L_70:
        /*0040*/ 	.byte	0x03, 0x19
        /*0042*/ 	.short	0x000c


	//----- nvinfo : EIATTR_PARAM_CBANK
	.align		4
        /*0044*/ 	.byte	0x04, 0x0a
        /*0046*/ 	.short	(.L_72 - .L_71)
	.align		4
.L_71:
        /*0048*/ 	.word	index@(.nv.constant0._Z7summagePfi)
        /*004c*/ 	.short	0x0380
        /*004e*/ 	.short	0x000c


	//----- nvinfo : EIATTR_SW_WAR
	.align		4
.L_72:
        /*0050*/ 	.byte	0x04, 0x36
        /*0052*/ 	.short	(.L_74 - .L_73)
.L_73:
        /*0054*/ 	.word	0x00000008
.L_74:


//--------------------- .nv.info._Z3sumPfi        --------------------------
	.section	.nv.info._Z3sumPfi,"",@"SHT_CUDA_INFO"
	.sectionflags	@""
	.align	4


	//----- nvinfo : EIATTR_CUDA_API_VERSION
	.align		4
        /*0000*/ 	.byte	0x04, 0x37
        /*0002*/ 	.short	(.L_76 - .L_75)
.L_75:
        /*0004*/ 	.word	0x00000082


	//----- nvinfo : EIATTR_KPARAM_INFO
	.align		4
.L_76:
        /*0008*/ 	.byte	0x04, 0x17
        /*000a*/ 	.short	(.L_78 - .L_77)
.L_77:
        /*000c*/ 	.word	0x00000000
        /*0010*/ 	.short	0x0001
        /*0012*/ 	.short	0x0008
        /*0014*/ 	.byte	0x00, 0xf0, 0x11, 0x00


	//----- nvinfo : EIATTR_KPARAM_INFO
	.align		4
.L_78:
        /*0018*/ 	.byte	0x04, 0x17
        /*001a*/ 	.short	(.L_80 - .L_79)
.L_79:
        /*001c*/ 	.word	0x00000000
        /*0020*/ 	.short	0x0000
        /*0022*/ 	.short	0x0000
        /*0024*/ 	.byte	0x00, 0xf5, 0x21, 0x00


	//----- nvinfo : EIATTR_SPARSE_MMA_MASK
	.align		4
.L_80:
        /*0028*/ 	.byte	0x03, 0x50
        /*002a*/ 	.short	0x0000


	//----- nvinfo : EIATTR_MAXREG_COUNT
	.align		4
        /*002c*/ 	.byte	0x03, 0x1b
        /*002e*/ 	.short	0x00ff


	//----- nvinfo : EIATTR_MERCURY_ISA_VERSION
	.align		4
        /*0030*/ 	.byte	0x03, 0x5f
        /*0032*/ 	.short	0x0101


	//----- nvinfo : EIATTR_VRC_CTA_INIT_COUNT
	.align		4
        /*0034*/ 	.byte	0x02, 0x4a
	.zero		1
	.zero		1


	//----- nvinfo : EIATTR_EXIT_INSTR_OFFSETS
	.align		4
        /*0038*/ 	.byte	0x04, 0x1c
        /*003a*/ 	.short	(.L_82 - .L_81)


	//   ....[0]....
.L_81:
        /*003c*/ 	.word	0x00000010


	//----- nvinfo : EIATTR_CBANK_PARAM_SIZE
	.align		4
.L_82:
        /*0040*/ 	.byte	0x03, 0x19
        /*0042*/ 	.short	0x000c


	//----- nvinfo : EIATTR_PARAM_CBANK
	.align		4
        /*0044*/ 	.byte	0x04, 0x0a
        /*0046*/ 	.short	(.L_84 - .L_83)
	.align		4
.L_83:
        /*0048*/ 	.word	index@(.nv.constant0._Z3sumPfi)
        /*004c*/ 	.short	0x0380
        /*004e*/ 	.short	0x000c


	//----- nvinfo : EIATTR_SW_WAR
	.align		4
.L_84:
        /*0050*/ 	.byte	0x04, 0x36
        /*0052*/ 	.short	(.L_86 - .L_85)
.L_85:
        /*0054*/ 	.word	0x00000008
.L_86:


//--------------------- .nv.callgraph             --------------------------
	.section	.nv.callgraph,"",@"SHT_CUDA_CALLGRAPH"
	.align	4
	.sectionentsize	8
	.align		4
        /*0000*/ 	.word	0x00000000
	.align		4
        /*0004*/ 	.word	0xffffffff
	.align		4
        /*0008*/ 	.word	0x00000000
	.align		4
        /*000c*/ 	.word	0xfffffffe
	.align		4
        /*0010*/ 	.word	0x00000000
	.align		4
        /*0014*/ 	.word	0xfffffffd
	.align		4
        /*0018*/ 	.word	0x00000000
	.align		4
        /*001c*/ 	.word	0xfffffffc


//--------------------- .nv.constant4             --------------------------
	.section	.nv.constant4,"a",@progbits
	.align	8
	.align		8
.nv.constant4:
        /*0000*/ 	.dword	precalc_xorwow_matrix
	.align		8
        /*0008*/ 	.dword	precalc_xorwow_offset_matrix
	.align		8
        /*0010*/ 	.dword	mrg32k3aM1
	.align		8
        /*0018*/ 	.dword	mrg32k3aM2
	.align		8
        /*0020*/ 	.dword	mrg32k3aM1SubSeq
	.align		8
        /*0028*/ 	.dword	mrg32k3aM2SubSeq
	.align		8
        /*0030*/ 	.dword	mrg32k3aM1Seq
	.align		8
        /*0038*/ 	.dword	mrg32k3aM2Seq


//--------------------- .nv.constant3             --------------------------
	.section	.nv.constant3,"a",@progbits
	.align	8
.nv.constant3:
	.type		__cr_lgamma_table,@object
	.size		__cr_lgamma_table,(.L_8 - __cr_lgamma_table)
__cr_lgamma_table:
        /*0000*/ 	.byte	0x00, 0x00, 0x00, 0x00, 0x00, 0x00, 0x00, 0x00, 0x00, 0x00, 0x00, 0x00, 0x00, 0x00, 0x00, 0x00
        /*0010*/ 	.byte	0xef, 0x39, 0xfa, 0xfe, 0x42, 0x2e, 0xe6, 0x3f, 0x02, 0x20, 0x2a, 0xfa, 0x0b, 0xab, 0xfc, 0x3f
        /*0020*/ 	.byte	0xf9, 0x2c, 0x92, 0x7c, 0xa7, 0x6c, 0x09, 0x40, 0xc9, 0x79, 0x44, 0x3c, 0x64, 0x26, 0x13, 0x40
        /*0030*/ 	.byte	0xca, 0x01, 0xcf, 0x3a, 0x27, 0x51, 0x1a, 0x40, 0x30, 0xcc, 0x2d, 0xf3, 0xe1, 0x0c, 0x21, 0x40
        /*0040*/ 	.byte	0x0d, 0xb7, 0xfc, 0x82, 0x8e, 0x35, 0x25, 0x40
.L_8:


//--------------------- .nv.constant2._Z10initThreadPf --------------------------
	.section	.nv.constant2._Z10initThreadPf,"a",@progbits
	.sectionflags	@""
	.align	4
.nv.constant2._Z10initThreadPf:
        /*0000*/ 	.byte	0x01, 0x00, 0x00, 0x00, 0x00, 0x00, 0x00, 0x00, 0x10, 0x08, 0x00, 0x00, 0x00, 0x00, 0x00, 0x00
        /*0010*/ 	.byte	0x70, 0x07, 0x00, 0x00, 0x00, 0x00, 0x00, 0x00


//--------------------- .text._Z10initThreadPf    --------------------------
	.section	.text._Z10initThreadPf,"ax",@progbits
	.align	128
        .global         _Z10initThreadPf
        .type           _Z10initThreadPf,@function
        .size           _Z10initThreadPf,(.L_x_36 - _Z10initThreadPf)
        .other          _Z10initThreadPf,@"STO_CUDA_ENTRY STV_DEFAULT"
_Z10initThreadPf:
.text._Z10initThreadPf:
[----:B------:R-:W0:Y:S02]  /*0000*/  LDC R1, c[0x0][0x37c] ;  /* 0x0000df00ff017b82 */ /* 0x000e240000000800 */
[----:B0-----:R-:W-:Y:S01]  /*0010*/  VIADD R1, R1, 0xffffffa0 ;  /* 0xffffffa001017836 */ /* 0x001fe20000000000 */
[----:B------:R-:W0:Y:S01]  /*0020*/  LDCU UR4, c[0x0][0x2f8] ;  /* 0x00005f00ff0477ac */ /* 0x000e220008000800 */
[----:B------:R-:W-:Y:S01]  /*0030*/  IMAD.MOV.U32 R13, RZ, RZ, 0x3f800000 ;  /* 0x3f800000ff0d7424 */ /* 0x000fe200078e00ff */
[----:B------:R-:W-:Y:S01]  /*0040*/  BSSY.RECONVERGENT B7, `(.L_x_0) ;  /* 0x000004f000077945 */ /* 0x000fe20003800200 */
[----:B------:R-:W-:Y:S01]  /*0050*/  IMAD.MOV.U32 R12, RZ, RZ, RZ ;  /* 0x000000ffff0c7224 */ /* 0x000fe200078e00ff */
[----:B------:R-:W-:Y:S01]  /*0060*/  STL.64 [R1+0x8], RZ ;  /* 0x000008ff01007387 */ /* 0x000fe20000100a00 */
[----:B------:R-:W-:Y:S01]  /*0070*/  IMAD.MOV.U32 R15, RZ, RZ, 0x1 ;  /* 0x00000001ff0f7424 */ /* 0x000fe200078e00ff */
[----:B------:R-:W1:Y:S01]  /*0080*/  LDCU UR5, c[0x0][0x2fc] ;  /* 0x00005f80ff0577ac */ /* 0x000e620008000800 */
[----:B------:R-:W-:Y:S01]  /*0090*/  IMAD.MOV.U32 R14, RZ, RZ, RZ ;  /* 0x000000ffff0e7224 */ /* 0x000fe200078e00ff */
[----:B------:R-:W-:Y:S01]  /*00a0*/  STL.64 [R1+0x30], R12 ;  /* 0x0000300c01007387 */ /* 0x000fe20000100a00 */
[----:B------:R-:W-:-:S02]  /*00b0*/  IMAD.MOV.U32 R6, RZ, RZ, 0x1 ;  /* 0x00000001ff067424 */ /* 0x000fc400078e00ff */
[----:B------:R-:W-:Y:S01]  /*00c0*/  IMAD.MOV.U32 R10, RZ, RZ, 0x10 ;  /* 0x00000010ff0a7424 */ /* 0x000fe200078e00ff */
[----:B------:R-:W-:Y:S01]  /*00d0*/  STL.64 [R1], R14 ;  /* 0x0000000e01007387 */ /* 0x000fe20000100a00 */
[----:B------:R-:W-:Y:S02]  /*00e0*/  IMAD.MOV.U32 R11, RZ, RZ, 0x0 ;  /* 0x00000000ff0b7424 */ /* 0x000fe400078e00ff */
[----:B------:R-:W-:Y:S01]  /*00f0*/  IMAD.MOV.U32 R8, RZ, RZ, 0x3f800000 ;  /* 0x3f800000ff087424 */ /* 0x000fe200078e00ff */
[----:B------:R-:W-:Y:S01]  /*0100*/  STL.U8 [R1+0x4c], R6 ;  /* 0x00004c0601007387 */ /* 0x000fe20000100000 */
[----:B------:R-:W-:Y:S01]  /*0110*/  IMAD.MOV.U32 R9, RZ, RZ, 0x47c35000 ;  /* 0x47c35000ff097424 */ /* 0x000fe200078e00ff */
[----:B0-----:R-:W-:Y:S01]  /*0120*/  IADD3 R16, P0, PT, R1, UR4, RZ ;  /* 0x0000000401107c10 */ /* 0x001fe2000ff1e0ff */
[----:B------:R-:W-:Y:S01]  /*0130*/  IMAD.MOV.U32 R2, RZ, RZ, 0x1 ;  /* 0x00000001ff027424 */ /* 0x000fe200078e00ff */
[----:B------:R-:W-:Y:S01]  /*0140*/  STL.64 [R1+0x58], R10 ;  /* 0x0000580a01007387 */ /* 0x000fe20000100a00 */
[----:B------:R-:W-:-:S02]  /*0150*/  IMAD.MOV.U32 R3, RZ, RZ, 0x0 ;  /* 0x00000000ff037424 */ /* 0x000fc400078e00ff */
[----:B------:R-:W-:Y:S01]  /*0160*/  IMAD.MOV.U32 R4, RZ, RZ, 0x8 ;  /* 0x00000008ff047424 */ /* 0x000fe200078e00ff */
[----:B------:R-:W-:Y:S01]  /*0170*/  STL.U8 [R1+0x18], RZ ;  /* 0x000018ff01007387 */ /* 0x000fe20000100000 */
[----:B------:R-:W-:Y:S02]  /*0180*/  IMAD.MOV.U32 R5, RZ, RZ, 0x0 ;  /* 0x00000000ff057424 */ /* 0x000fe400078e00ff */
[----:B------:R-:W-:Y:S01]  /*0190*/  IMAD.MOV.U32 R0, RZ, RZ, 0x1 ;  /* 0x00000001ff007424 */ /* 0x000fe200078e00ff */
[----:B------:R-:W-:Y:S01]  /*01a0*/  STL [R1+0x24], RZ ;  /* 0x000024ff01007387 */ /* 0x000fe20000100800 */
[----:B------:R-:W-:Y:S02]  /*01b0*/  IMAD.MOV.U32 R18, RZ, RZ, R1 ;  /* 0x000000ffff127224 */ /* 0x000fe400078e0001 */
[----:B------:R-:W-:Y:S01]  /*01c0*/  IMAD.MOV.U32 R7, RZ, RZ, RZ ;  /* 0x000000ffff077224 */ /* 0x000fe200078e00ff */
[----:B------:R-:W-:Y:S01]  /*01d0*/  STL [R1+0x28], RZ ;  /* 0x000028ff01007387 */ /* 0x000fe20000100800 */
[----:B-1----:R-:W-:-:S03]  /*01e0*/  IMAD.X R17, RZ, RZ, UR5, P0 ;  /* 0x00000005ff117e24 */ /* 0x002fc600080e06ff */
[----:B------:R-:W-:Y:S04]  /*01f0*/  STL.U8 [R1+0x2c], RZ ;  /* 0x00002cff01007387 */ /* 0x000fe80000100000 */
[----:B------:R-:W-:Y:S04]  /*0200*/  STL [R1+0x44], RZ ;  /* 0x000044ff01007387 */ /* 0x000fe80000100800 */
[----:B------:R0:W-:Y:S04]  /*0210*/  STL.64 [R1+0x50], R8 ;  /* 0x0000500801007387 */ /* 0x0001e80000100a00 */
[----:B------:R1:W-:Y:S04]  /*0220*/  STL.64 [R1+0x10], R2 ;  /* 0x0000100201007387 */ /* 0x0003e80000100a00 */
[----:B------:R2:W-:Y:S04]  /*0230*/  STL.64 [R1+0x38], R4 ;  /* 0x0000380401007387 */ /* 0x0005e80000100a00 */
[----:B------:R3:W-:Y:S01]  /*0240*/  STL [R1+0x48], R0 ;  /* 0x0000480001007387 */ /* 0x0007e20000100800 */
[----:B0-----:R-:W-:-:S02]  /*0250*/  IMAD.MOV.U32 R8, RZ, RZ, 0x8 ;  /* 0x00000008ff087424 */ /* 0x001fc400078e00ff */
[----:B------:R-:W-:Y:S01]  /*0260*/  IMAD.MOV.U32 R9, RZ, RZ, RZ ;  /* 0x000000ffff097224 */ /* 0x000fe200078e00ff */
[----:B-1----:R-:W-:Y:S01]  /*0270*/  PRMT R2, RZ, 0x7610, R2 ;  /* 0x00007610ff027816 */ /* 0x002fe20000000002 */
[----:B------:R-:W-:Y:S02]  /*0280*/  IMAD.MOV.U32 R3, RZ, RZ, RZ ;  /* 0x000000ffff037224 */ /* 0x000fe400078e00ff */
[----:B--2---:R-:W-:Y:S02]  /*0290*/  IMAD.MOV.U32 R5, RZ, RZ, RZ ;  /* 0x000000ffff057224 */ /* 0x004fe400078e00ff */
[----:B---3--:R-:W-:-:S07]  /*02a0*/  IMAD.MOV.U32 R0, RZ, RZ, 0x3f800000 ;  /* 0x3f800000ff007424 */ /* 0x008fce00078e00ff */
.L_x_5:
[-C--:B-----5:R-:W-:Y:S01]  /*02b0*/  FSETP.GEU.AND P0, PT, R7, R0.reuse, PT ;  /* 0x000000000700720b */ /* 0x0a0fe20003f0e000 */
[----:B------:R-:W-:Y:S03]  /*02c0*/  BSSY.RECONVERGENT B0, `(.L_x_1) ;  /* 0x000000c000007945 */ /* 0x000fe60003800200 */
[----:B------:R-:W-:-:S13]  /*02d0*/  FSETP.LTU.OR P0, PT, R5, R0, P0 ;  /* 0x000000000500720b */ /* 0x000fda0000709400 */
[----:B0-----:R-:W-:Y:S05]  /*02e0*/  @P0 BRA `(.L_x_2) ;  /* 0x0000000000240947 */ /* 0x001fea0003800000 */
[----:B------:R-:W2:Y:S02]  /*02f0*/  LDL R5, [R1+0x44] ;  /* 0x0000440001057983 */ /* 0x000ea40000100800 */
[----:B--2---:R-:W-:-:S06]  /*0300*/  IMAD R0, R5, 0x4, R18 ;  /* 0x0000000405007824 */ /* 0x004fcc00078e0212 */
[----:B------:R-:W2:Y:S02]  /*0310*/  LDL R0, [R0+0x10] ;  /* 0x0000100000007983 */ /* 0x000ea40000100800 */
[----:B--2---:R-:W-:-:S13]  /*0320*/  ISETP.GE.AND P0, PT, R0, 0x1, PT ;  /* 0x000000010000780c */ /* 0x004fda0003f06270 */
[----:B------:R-:W-:Y:S05]  /*0330*/  @!P0 BRA `(.L_x_2) ;  /* 0x0000000000108947 */ /* 0x000fea0003800000 */
[----:B------:R0:W5:Y:S04]  /*0340*/  LDL R3, [R1+0x48] ;  /* 0x0000480001037983 */ /* 0x0001680000100800 */
[----:B------:R0:W5:Y:S04]  /*0350*/  LDL.U8 R2, [R1+0x4c] ;  /* 0x00004c0001027983 */ /* 0x0001680000100000 */
[----:B------:R0:W5:Y:S01]  /*0360*/  LDL R8, [R1+0x58] ;  /* 0x0000580001087983 */ /* 0x0001620000100800 */
[----:B------:R-:W-:-:S07]  /*0370*/  IMAD.MOV.U32 R9, RZ, RZ, R5 ;  /* 0x000000ffff097224 */ /* 0x000fce00078e0005 */
.L_x_2:
[----:B------:R-:W-:Y:S05]  /*0380*/  BSYNC.RECONVERGENT B0 ;  /* 0x0000000000007941 */ /* 0x000fea0003800200 */
.L_x_1:
[----:B-----5:R1:W2:Y:S01]  /*0390*/  LDC.64 R10, c[0x2][R8] ;  /* 0x00800000080a7b82 */ /* 0x0202a20000000a00 */
[--C-:B------:R-:W-:Y:S01]  /*03a0*/  IMAD.WIDE R4, R9, 0x4, R16.reuse ;  /* 0x0000000409047825 */ /* 0x100fe200078e0210 */
[----:B------:R-:W-:Y:S01]  /*03b0*/  BSSY.RECONVERGENT B6, `(.L_x_3) ;  /* 0x0000009000067945 */ /* 0x000fe20003800200 */
[----:B------:R-:W-:Y:S02]  /*03c0*/  MOV R20, 0x440 ;  /* 0x0000044000147802 */ /* 0x000fe40000000f00 */
[----:B------:R-:W-:Y:S01]  /*03d0*/  IMAD.WIDE R6, R3, 0x4, R16 ;  /* 0x0000000403067825 */ /* 0x000fe200078e0210 */
[----:B------:R-:W-:-:S03]  /*03e0*/  IADD3 R4, P0, PT, R4, 0x8, RZ ;  /* 0x0000000804047810 */ /* 0x000fc60007f1e0ff */
[----:B------:R-:W-:Y:S01]  /*03f0*/  IMAD.MOV.U32 R21, RZ, RZ, 0x0 ;  /* 0x00000000ff157424 */ /* 0x000fe200078e00ff */
[----:B------:R-:W-:Y:S01]  /*0400*/  IADD3 R6, P1, PT, R6, 0x8, RZ ;  /* 0x0000000806067810 */ /* 0x000fe20007f3e0ff */
[----:B------:R-:W-:-:S04]  /*0410*/  IMAD.X R5, RZ, RZ, R5, P0 ;  /* 0x000000ffff057224 */ /* 0x000fc800000e0605 */
[----:B-1----:R-:W-:-:S08]  /*0420*/  IMAD.X R7, RZ, RZ, R7, P1 ;  /* 0x000000ffff077224 */ /* 0x002fd000008e0607 */
[----:B0-2---:R-:W-:Y:S05]  /*0430*/  CALL.REL.NOINC R10 `(_Z10initThreadPf) ;  /* 0xfffffff80af07344 */ /* 0x005fea0003c3ffff */
[----:B------:R-:W-:Y:S05]  /*0440*/  BSYNC.RECONVERGENT B6 ;  /* 0x0000000000067941 */ /* 0x000fea0003800200 */
.L_x_3:
[----:B------:R-:W-:-:S04]  /*0450*/  LOP3.LUT R2, R2, 0xff, RZ, 0xc0, !PT ;  /* 0x000000ff02027812 */ /* 0x000fc800078ec0ff */
[----:B------:R-:W-:-:S13]  /*0460*/  ISETP.NE.AND P0, PT, R2, 0x1, PT ;  /* 0x000000010200780c */ /* 0x000fda0003f05270 */
[----:B------:R-:W-:Y:S05]  /*0470*/  @!P0 BRA `(.L_x_4) ;  /* 0x00000000002c8947 */ /* 0x000fea0003800000 */
[----:B------:R-:W2:Y:S04]  /*0480*/  LDL R4, [R1] ;  /* 0x0000000001047983 */ /* 0x000ea80000100800 */
[----:B------:R0:W5:Y:S04]  /*0490*/  LDL R9, [R1+0x24] ;  /* 0x0000240001097983 */ /* 0x0001680000100800 */
[----:B------:R0:W5:Y:S04]  /*04a0*/  LDL R3, [R1+0x28] ;  /* 0x0000280001037983 */ /* 0x0001680000100800 */
[----:B------:R0:W5:Y:S04]  /*04b0*/  LDL.U8 R2, [R1+0x2c] ;  /* 0x00002c0001027983 */ /* 0x0001680000100000 */
[----:B------:R0:W5:Y:S04]  /*04c0*/  LDL R7, [R1+0x30] ;  /* 0x0000300001077983 */ /* 0x0001680000100800 */
[----:B------:R0:W5:Y:S04]  /*04d0*/  LDL R8, [R1+0x38] ;  /* 0x0000380001087983 */ /* 0x0001680000100800 */
[----:B------:R0:W5:Y:S04]  /*04e0*/  LDL R5, [R1+0x8] ;  /* 0x0000080001057983 */ /* 0x0001680000100800 */
[----:B------:R0:W5:Y:S01]  /*04f0*/  LDL R0, [R1+0x50] ;  /* 0x0000500001007983 */ /* 0x0001620000100800 */
[----:B--2---:R-:W-:-:S05]  /*0500*/  VIADD R4, R4, 0x1 ;  /* 0x0000000104047836 */ /* 0x004fca0000000000 */
[----:B------:R0:W-:Y:S01]  /*0510*/  STL [R1], R4 ;  /* 0x0000000401007387 */ /* 0x0001e20000100800 */
[----:B------:R-:W-:Y:S05]  /*0520*/  BRA `(.L_x_5) ;  /* 0xfffffffc00607947 */ /* 0x000fea000383ffff */
.L_x_4:
[----:B------:R-:W-:Y:S05]  /*0530*/  BSYNC.RECONVERGENT B7 ;  /* 0x0000000000077941 */ /* 0x000fea0003800200 */
.L_x_0:
[----:B------:R-:W2:Y:S01]  /*0540*/  LDL.64 R8, [R1] ;  /* 0x0000000001087983 */ /* 0x000ea20000100a00 */
[----:B------:R-:W-:Y:S01]  /*0550*/  IMAD.MOV.U32 R6, RZ, RZ, RZ ;  /* 0x000000ffff067224 */ /* 0x000fe200078e00ff */
[----:B------:R-:W0:Y:S01]  /*0560*/  LDCU UR4, c[0x0][0x360] ;  /* 0x00006c00ff0477ac */ /* 0x000e220008000800 */
[----:B------:R-:W1:Y:S01]  /*0570*/  LDCU.64 UR6, c[0x0][0x358] ;  /* 0x00006b00ff0677ac */ /* 0x000e620008000a00 */
[-C--:B--2---:R-:W-:Y:S02]  /*0580*/  IABS R3, R9.reuse ;  /* 0x0000000900037213 */ /* 0x084fe40000000000 */
[----:B------:R-:W-:Y:S02]  /*0590*/  IABS R5, R8 ;  /* 0x0000000800057213 */ /* 0x000fe40000000000 */
[----:B------:R-:W2:Y:S01]  /*05a0*/  I2F.RP R0, R3 ;  /* 0x0000000300007306 */ /* 0x000ea20000209400 */
[-C--:B------:R-:W-:Y:S02]  /*05b0*/  IABS R10, R9.reuse ;  /* 0x00000009000a7213 */ /* 0x080fe40000000000 */
[----:B------:R-:W-:-:S04]  /*05c0*/  LOP3.LUT R8, R8, R9, RZ, 0x3c, !PT ;  /* 0x0000000908087212 */ /* 0x000fc800078e3cff */
[----:B------:R-:W-:Y:S01]  /*05d0*/  ISETP.GE.AND P2, PT, R8, RZ, PT ;  /* 0x000000ff0800720c */ /* 0x000fe20003f46270 */
[----:B--2---:R-:W2:Y:S02]  /*05e0*/  MUFU.RCP R0, R0 ;  /* 0x0000000000007308 */ /* 0x004ea40000001000 */
[----:B--2---:R-:W-:Y:S02]  /*05f0*/  VIADD R2, R0, 0xffffffe ;  /* 0x0ffffffe00027836 */ /* 0x004fe40000000000 */
[----:B------:R-:W-:-:S04]  /*0600*/  IMAD.MOV R0, RZ, RZ, -R10 ;  /* 0x000000ffff007224 */ /* 0x000fc800078e0a0a */
[----:B------:R-:W2:Y:S02]  /*0610*/  F2I.FTZ.U32.TRUNC.NTZ R7, R2 ;  /* 0x0000000200077305 */ /* 0x000ea4000021f000 */
[----:B--2---:R-:W-:-:S04]  /*0620*/  IMAD.MOV R4, RZ, RZ, -R7 ;  /* 0x000000ffff047224 */ /* 0x004fc800078e0a07 */
[----:B------:R-:W-:-:S04]  /*0630*/  IMAD R4, R4, R3, RZ ;  /* 0x0000000304047224 */ /* 0x000fc800078e02ff */
[----:B------:R-:W-:Y:S02]  /*0640*/  IMAD.HI.U32 R4, R7, R4, R6 ;  /* 0x0000000407047227 */ /* 0x000fe400078e0006 */
[----:B------:R-:W0:Y:S04]  /*0650*/  S2R R6, SR_CTAID.X ;  /* 0x0000000000067919 */ /* 0x000e280000002500 */
[----:B------:R-:W-:-:S04]  /*0660*/  IMAD.HI.U32 R4, R4, R5, RZ ;  /* 0x0000000504047227 */ /* 0x000fc800078e00ff */
[----:B------:R-:W-:Y:S02]  /*0670*/  IMAD R0, R4, R0, R5 ;  /* 0x0000000004007224 */ /* 0x000fe400078e0205 */
[----:B------:R-:W0:Y:S03]  /*0680*/  S2R R5, SR_TID.X ;  /* 0x0000000000057919 */ /* 0x000e260000002100 */
[----:B------:R-:W-:-:S13]  /*0690*/  ISETP.GT.U32.AND P1, PT, R3, R0, PT ;  /* 0x000000000300720c */ /* 0x000fda0003f24070 */
[----:B------:R-:W-:Y:S02]  /*06a0*/  @!P1 IMAD.IADD R0, R0, 0x1, -R3 ;  /* 0x0000000100009824 */ /* 0x000fe400078e0a03 */
[----:B------:R-:W-:Y:S01]  /*06b0*/  @!P1 VIADD R4, R4, 0x1 ;  /* 0x0000000104049836 */ /* 0x000fe20000000000 */
[----:B------:R-:W-:Y:S02]  /*06c0*/  ISETP.NE.AND P1, PT, R9, RZ, PT ;  /* 0x000000ff0900720c */ /* 0x000fe40003f25270 */
[----:B------:R-:W-:Y:S02]  /*06d0*/  ISETP.GE.U32.AND P0, PT, R0, R3, PT ;  /* 0x000000030000720c */ /* 0x000fe40003f06070 */
[----:B------:R-:W2:Y:S01]  /*06e0*/  LDC.64 R2, c[0x0][0x380] ;  /* 0x0000e000ff027b82 */ /* 0x000ea20000000a00 */
[----:B0-----:R-:W-:-:S10]  /*06f0*/  IMAD R5, R6, UR4, R5 ;  /* 0x0000000406057c24 */ /* 0x001fd4000f8e0205 */
[----:B------:R-:W-:-:S04]  /*0700*/  @P0 VIADD R4, R4, 0x1 ;  /* 0x0000000104040836 */ /* 0x000fc80000000000 */
[----:B------:R-:W-:Y:S01]  /*0710*/  @!P2 IMAD.MOV R4, RZ, RZ, -R4 ;  /* 0x000000ffff04a224 */ /* 0x000fe200078e0a04 */
[----:B------:R-:W-:Y:S01]  /*0720*/  @!P1 LOP3.LUT R4, RZ, R9, RZ, 0x33, !PT ;  /* 0x00000009ff049212 */ /* 0x000fe200078e33ff */
[----:B--2---:R-:W-:-:S03]  /*0730*/  IMAD.WIDE R2, R5, 0x4, R2 ;  /* 0x0000000405027825 */ /* 0x004fc600078e0202 */
[----:B------:R-:W-:-:S05]  /*0740*/  I2FP.F32.S32 R5, R4 ;  /* 0x0000000400057245 */ /* 0x000fca0000201400 */
[----:B-1----:R-:W-:Y:S01]  /*0750*/  STG.E desc[UR6][R2.64], R5 ;  /* 0x0000000502007986 */ /* 0x002fe2000c101906 */
[----:B------:R-:W-:Y:S05]  /*0760*/  EXIT ;  /* 0x000000000000794d */ /* 0x000fea0003800000 */
        .type           $_Z10initThreadPf$_Z5resetPfS_,@function
        .size           $_Z10initThreadPf$_Z5resetPfS_,($_Z10initThreadPf$_Z9incrementPfS_ - $_Z10initThreadPf$_Z5resetPfS_)
$_Z10initThreadPf$_Z5resetPfS_:
[----:B------:R-:W-:Y:S02]  /*0770*/  VIADD R1, R1, 0xfffffff8 ;  /* 0xfffffff801017836 */ /* 0x000fe40000000000 */
[----:B------:R-:W-:-:S03]  /*0780*/  IMAD.MOV.U32 R3, RZ, RZ, R5 ;  /* 0x000000ffff037224 */ /* 0x000fc600078e0005 */
[----:B------:R0:W-:Y:S02]  /*0790*/  STL [R1], R2 ;  /* 0x0000000201007387 */ /* 0x0001e40000100800 */
[----:B0-----:R-:W-:Y:S01]  /*07a0*/  IMAD.MOV.U32 R2, RZ, RZ, R4 ;  /* 0x000000ffff027224 */ /* 0x001fe200078e0004 */
[----:B------:R-:W0:Y:S04]  /*07b0*/  LDCU.64 UR4, c[0x0][0x358] ;  /* 0x00006b00ff0477ac */ /* 0x000e280008000a00 */
[----:B0-----:R0:W-:Y:S04]  /*07c0*/  ST.E desc[UR4][R2.64], RZ ;  /* 0x000000ff02007985 */ /* 0x0011e8000c101904 */
[----:B------:R1:W-:Y:S04]  /*07d0*/  ST.E desc[UR4][R6.64], RZ ;  /* 0x000000ff06007985 */ /* 0x0003e8000c101904 */
[----:B0-----:R0:W1:Y:S02]  /*07e0*/  LDL R2, [R1] ;  /* 0x0000000001027983 */ /* 0x0010640000100800 */
[----:B0-----:R-:W-:Y:S01]  /*07f0*/  VIADD R1, R1, 0x8 ;  /* 0x0000000801017836 */ /* 0x001fe20000000000 */
[----:B-1----:R-:W-:Y:S06]  /*0800*/  RET.REL.NODEC R20 `(_Z10initThreadPf) ;  /* 0xfffffff414fc7950 */ /* 0x002fec0003c3ffff */
        .type           $_Z10initThreadPf$_Z9incrementPfS_,@function
        .size           $_Z10initThreadPf$_Z9incrementPfS_,(.L_x_36 - $_Z10initThreadPf$_Z9incrementPfS_)
$_Z10initThreadPf$_Z9incrementPfS_:
[----:B------:R-:W-:Y:S02]  /*0810*/  VIADD R1, R1, 0xffffff90 ;  /* 0xffffff9001017836 */ /* 0x000fe40000000000 */
[----:B------:R-:W-:-:S03]  /*0820*/  IMAD.MOV.U32 R3, RZ, RZ, R7 ;  /* 0x000000ffff037224 */ /* 0x000fc600078e0007 */
[----:B------:R-:W-:Y:S04]  /*0830*/  STL [R1+0x68], R31 ;  /* 0x0000681f01007387 */ /* 0x000fe80000100800 */
        /* <DEDUP_REMOVED lines=13> */
[----:B------:R0:W-:Y:S02]  /*0910*/  STL [R1+0x30], R2 ;  /* 0x0000300201007387 */ /* 0x0001e40000100800 */
[----:B0-----:R-:W-:Y:S01]  /*0920*/  IMAD.MOV.U32 R2, RZ, RZ, R6 ;  /* 0x000000ffff027224 */ /* 0x001fe200078e0006 */
[----:B------:R-:W0:Y:S01]  /*0930*/  S2R R0, SR_TID.X ;  /* 0x0000000000007919 */ /* 0x000e220000002100 */
[----:B------:R-:W0:Y:S08]  /*0940*/  S2UR UR4, SR_CTAID.X ;  /* 0x00000000000479c3 */ /* 0x000e300000002500 */
[----:B------:R-:W0:Y:S08]  /*0950*/  LDC R15, c[0x0][0x360] ;  /* 0x0000d800ff0f7b82 */ /* 0x000e300000000800 */
[----:B------:R-:W1:Y:S01]  /*0960*/  LDC.64 R16, c[0x0][0x358] ;  /* 0x0000d600ff107b82 */ /* 0x000e620000000a00 */
[----:B0-----:R-:W-:Y:S01]  /*0970*/  IMAD R15, R15, UR4, R0 ;  /* 0x000000040f0f7c24 */ /* 0x001fe2000f8e0200 */
[----:B------:R-:W-:-:S04]  /*0980*/  CS2R R6, SR_CLOCKLO ;  /* 0x0000000000067805 */ /* 0x000fc80000015000 */
[----:B------:R-:W-:Y:S01]  /*0990*/  SHF.R.S32.HI R14, RZ, 0x1f, R15 ;  /* 0x0000001fff0e7819 */ /* 0x000fe2000001140f */
[----:B------:R-:W-:Y:S01]  /*09a0*/  BSSY.RECONVERGENT B0, `(.L_x_6) ;  /* 0x00003d6000007945 */ /* 0x000fe20003800200 */
[----:B------:R-:W-:-:S04]  /*09b0*/  IADD3 R0, P0, PT, R15, R6, RZ ;  /* 0x000000060f007210 */ /* 0x000fc80007f1e0ff */
[----:B------:R-:W-:Y:S01]  /*09c0*/  LOP3.LUT R0, R0, 0xaad26b49, RZ, 0x3c, !PT ;  /* 0xaad26b4900007812 */ /* 0x000fe200078e3cff */
[----:B------:R-:W-:Y:S01]  /*09d0*/  IMAD.X R6, R7, 0x1, R14, P0 ;  /* 0x0000000107067824 */ /* 0x000fe200000e060e */
[----:B------:R-:W-:-:S03]  /*09e0*/  ISETP.NE.AND P0, PT, R15, RZ, PT ;  /* 0x000000ff0f00720c */ /* 0x000fc60003f05270 */
[----:B------:R-:W-:Y:S01]  /*09f0*/  IMAD R0, R0, 0x4182bed5, RZ ;  /* 0x4182bed500007824 */ /* 0x000fe200078e02ff */
[----:B------:R-:W-:-:S03]  /*0a00*/  LOP3.LUT R6, R6, 0xf7dcefdd, RZ, 0x3c, !PT ;  /* 0xf7dcefdd06067812 */ /* 0x000fc600078e3cff */
[C---:B------:R-:W-:Y:S01]  /*0a10*/  VIADD R9, R0.reuse, 0x583f19 ;  /* 0x00583f1900097836 */ /* 0x040fe20000000000 */
[----:B------:R-:W-:Y:S01]  /*0a20*/  LOP3.LUT R10, R0, 0x159a55e5, RZ, 0x3c, !PT ;  /* 0x159a55e5000a7812 */ /* 0x000fe200078e3cff */
[----:B------:R-:W-:-:S04]  /*0a30*/  IMAD R7, R6, -0x658354e5, RZ ;  /* 0x9a7cab1b06077824 */ /* 0x000fc800078e02ff */
[C---:B------:R-:W-:Y:S01]  /*0a40*/  VIADD R11, R7.reuse, 0x1f123bb5 ;  /* 0x1f123bb5070b7836 */ /* 0x040fe20000000000 */
[C---:B------:R-:W-:Y:S02]  /*0a50*/  IADD3 R6, PT, PT, R0.reuse, 0x64f0c9, R7 ;  /* 0x0064f0c900067810 */ /* 0x040fe40007ffe007 */
[----:B------:R-:W-:Y:S01]  /*0a60*/  LOP3.LUT R8, R7, 0x5491333, RZ, 0x3c, !PT ;  /* 0x0549133307087812 */ /* 0x000fe200078e3cff */
[----:B------:R-:W-:Y:S01]  /*0a70*/  VIADD R7, R0, 0x75bcd15 ;  /* 0x075bcd1500077836 */ /* 0x000fe20000000000 */
[----:B------:R0:W-:Y:S04]  /*0a80*/  STL.64 [R1+0x8], R10 ;  /* 0x0000080a01007387 */ /* 0x0001e80000100a00 */
[----:B------:R0:W-:Y:S04]  /*0a90*/  STL.64 [R1+0x10], R8 ;  /* 0x0000100801007387 */ /* 0x0001e80000100a00 */
[----:B------:R0:W-:Y:S01]  /*0aa0*/  STL.64 [R1], R6 ;  /* 0x0000000601007387 */ /* 0x0001e20000100a00 */
[----:B-1----:R-:W-:Y:S05]  /*0ab0*/  @!P0 BRA `(.L_x_7) ;  /* 0x0000003c00108947 */ /* 0x002fea0003800000 */
[----:B------:R-:W-:-:S07]  /*0ac0*/  IMAD.MOV.U32 R0, RZ, RZ, RZ ;  /* 0x000000ffff007224 */ /* 0x000fce00078e00ff */
.L_x_16:
[----:B------:R-:W-:Y:S01]  /*0ad0*/  LOP3.LUT R25, R15, 0x3, RZ, 0xc0, !PT ;  /* 0x000000030f197812 */ /* 0x000fe200078ec0ff */
[----:B------:R-:W-:Y:S03]  /*0ae0*/  BSSY.RECONVERGENT B1, `(.L_x_8) ;  /* 0x00003bb000017945 */ /* 0x000fe60003800200 */
[----:B------:R-:W-:-:S04]  /*0af0*/  ISETP.NE.U32.AND P0, PT, R25, RZ, PT ;  /* 0x000000ff1900720c */ /* 0x000fc80003f05070 */
[----:B------:R-:W-:-:S13]  /*0b00*/  ISETP.NE.AND.EX P0, PT, RZ, RZ, PT, P0 ;  /* 0x000000ffff00720c */ /* 0x000fda0003f05300 */
[----:B-12---:R-:W-:Y:S05]  /*0b10*/  @!P0 BRA `(.L_x_9) ;  /* 0x0000003800dc8947 */ /* 0x006fea0003800000 */
[----:B------:R-:W1:Y:S01]  /*0b20*/  LDC.64 R12, c[0x4][RZ] ;  /* 0x01000000ff0c7b82 */ /* 0x000e620000000a00 */
[----:B------:R-:W-:Y:S01]  /*0b30*/  IMAD.MOV.U32 R22, RZ, RZ, RZ ;  /* 0x000000ffff167224 */ /* 0x000fe200078e00ff */
[----:B0-----:R-:W-:Y:S02]  /*0b40*/  CS2R R8, SRZ ;  /* 0x0000000000087805 */ /* 0x001fe4000001ff00 */
[----:B------:R-:W-:Y:S01]  /*0b50*/  CS2R R10, SRZ ;  /* 0x00000000000a7805 */ /* 0x000fe2000001ff00 */
[----:B------:R-:W-:Y:S02]  /*0b60*/  IMAD.MOV.U32 R7, RZ, RZ, RZ ;  /* 0x000000ffff077224 */ /* 0x000fe400078e00ff */
[----:B-1----:R-:W-:-:S07]  /*0b70*/  IMAD.WIDE.U32 R12, R0, 0xc80, R12 ;  /* 0x00000c80000c7825 */ /* 0x002fce00078e000c */
.L_x_11:
[----:B------:R-:W-:-:S06]  /*0b80*/  IMAD R23, R22, 0x4, R1 ;  /* 0x0000000416177824 */ /* 0x000fcc00078e0201 */
[----:B------:R-:W5:Y:S01]  /*0b90*/  LDL R23, [R23+0x4] ;  /* 0x0000040017177983 */ /* 0x000f620000100800 */
[----:B------:R-:W-:Y:S01]  /*0ba0*/  IMAD.SHL.U32 R24, R22, 0x20, RZ ;  /* 0x0000002016187824 */ /* 0x000fe200078e00ff */
[----:B------:R-:W-:-:S06]  /*0bb0*/  UMOV UR4, URZ ;  /* 0x000000ff00047c82 */ /* 0x000fcc0008000000 */
.L_x_10:
[----:B-----5:R-:W-:-:S04]  /*0bc0*/  SHF.R.U32.HI R31, RZ, UR4, R23 ;  /* 0x00000004ff1f7c19 */ /* 0x020fc80008011617 */
[----:B------:R-:W-:-:S04]  /*0bd0*/  LOP3.LUT R18, R31, 0x1, RZ, 0xc0, !PT ;  /* 0x000000011f127812 */ /* 0x000fc800078ec0ff */
[----:B------:R-:W-:Y:S01]  /*0be0*/  ISETP.NE.U32.AND P0, PT, R18, 0x1, PT ;  /* 0x000000011200780c */ /* 0x000fe20003f05070 */
[----:B------:R-:W-:-:S04]  /*0bf0*/  VIADD R18, R24, UR4 ;  /* 0x0000000418127c36 */ /* 0x000fc80008000000 */
[----:B------:R-:W-:-:S04]  /*0c00*/  IMAD R19, R18, 0x5, RZ ;  /* 0x0000000512137824 */ /* 0x000fc800078e02ff */
[----:B------:R-:W-:-:S04]  /*0c10*/  IMAD.WIDE.U32 R18, R19, 0x4, R12 ;  /* 0x0000000413127825 */ /* 0x000fc800078e000c */
[C---:B------:R-:W-:Y:S02]  /*0c20*/  @!P0 R2UR UR6, R16.reuse ;  /* 0x00000000100682ca */ /* 0x040fe400000e0000 */
[C---:B------:R-:W-:Y:S02]  /*0c30*/  @!P0 R2UR UR7, R17.reuse ;  /* 0x00000000110782ca */ /* 0x040fe400000e0000 */
[C---:B------:R-:W-:Y:S02]  /*0c40*/  @!P0 R2UR UR8, R16.reuse ;  /* 0x00000000100882ca */ /* 0x040fe400000e0000 */
[C---:B------:R-:W-:Y:S02]  /*0c50*/  @!P0 R2UR UR9, R17.reuse ;  /* 0x00000000110982ca */ /* 0x040fe400000e0000 */
[----:B------:R-:W-:Y:S02]  /*0c60*/  @!P0 R2UR UR10, R16 ;  /* 0x00000000100a82ca */ /* 0x000fe400000e0000 */
[----:B------:R-:W-:-:S05]  /*0c70*/  @!P0 R2UR UR11, R17 ;  /* 0x00000000110b82ca */ /* 0x000fca00000e0000 */
[----:B------:R-:W2:Y:S04]  /*0c80*/  @!P0 LDG.E R26, desc[UR6][R18.64] ;  /* 0x00000006121a8981 */ /* 0x000ea8000c1e1900 */
[----:B------:R-:W3:Y:S04]  /*0c90*/  @!P0 LDG.E R27, desc[UR8][R18.64+0x4] ;  /* 0x00000408121b8981 */ /* 0x000ee8000c1e1900 */
[----:B------:R-:W4:Y:S01]  /*0ca0*/  @!P0 LDG.E R28, desc[UR10][R18.64+0x8] ;  /* 0x0000080a121c8981 */ /* 0x000f22000c1e1900 */
[----:B------:R-:W-:-:S03]  /*0cb0*/  R2P PR, R31, 0x7e ;  /* 0x0000007e1f007804 */ /* 0x000fc60000000000 */
[----:B------:R-:W4:Y:S10]  /*0cc0*/  @!P0 LDG.E R29, desc[UR6][R18.64+0xc] ;  /* 0x00000c06121d8981 */ /* 0x000f34000c1e1900 */
[----:B------:R-:W-:-:S02]  /*0cd0*/  @P1 R2UR UR8, R16 ;  /* 0x00000000100812ca */ /* 0x000fc400000e0000 */
[C---:B------:R-:W-:Y:S02]  /*0ce0*/  @P1 R2UR UR9, R17.reuse ;  /* 0x00000000110912ca */ /* 0x040fe400000e0000 */
[C---:B------:R-:W-:Y:S02]  /*0cf0*/  @P1 R2UR UR10, R16.reuse ;  /* 0x00000000100a12ca */ /* 0x040fe400000e0000 */
[C---:B------:R-:W-:Y:S02]  /*0d00*/  @P1 R2UR UR11, R17.reuse ;  /* 0x00000000110b12ca */ /* 0x040fe400000e0000 */
[----:B------:R-:W-:Y:S02]  /*0d10*/  @P1 R2UR UR12, R16 ;  /* 0x00000000100c12ca */ /* 0x000fe400000e0000 */
[----:B------:R-:W-:-:S13]  /*0d20*/  @P1 R2UR UR13, R17 ;  /* 0x00000000110d12ca */ /* 0x000fda00000e0000 */
[----:B------:R-:W4:Y:S01]  /*0d30*/  @P1 LDG.E R30, desc[UR12][R18.64+0x1c] ;  /* 0x00001c0c121e1981 */ /* 0x000f22000c1e1900 */
[----:B--2---:R-:W-:-:S03]  /*0d40*/  @!P0 LOP3.LUT R7, R7, R26, RZ, 0x3c, !PT ;  /* 0x0000001a07078212 */ /* 0x004fc600078e3cff */
[----:B------:R-:W2:Y:S01]  /*0d50*/  @!P0 LDG.E R26, desc[UR6][R18.64+0x10] ;  /* 0x00001006121a8981 */ /* 0x000ea2000c1e1900 */
[----:B---3--:R-:W-:-:S03]  /*0d60*/  @!P0 LOP3.LUT R10, R10, R27, RZ, 0x3c, !PT ;  /* 0x0000001b0a0a8212 */ /* 0x008fc600078e3cff */
[----:B------:R-:W3:Y:S01]  /*0d70*/  @P1 LDG.E R27, desc[UR10][R18.64+0x18] ;  /* 0x0000180a121b1981 */ /* 0x000ee2000c1e1900 */
[----:B----4-:R-:W-:-:S03]  /*0d80*/  @!P0 LOP3.LUT R11, R11, R28, RZ, 0x3c, !PT ;  /* 0x0000001c0b0b8212 */ /* 0x010fc600078e3cff */
[----:B------:R-:W4:Y:S01]  /*0d90*/  @P1 LDG.E R28, desc[UR8][R18.64+0x14] ;  /* 0x00001408121c1981 */ /* 0x000f22000c1e1900 */
[C---:B------:R-:W-:Y:S02]  /*0da0*/  @P1 R2UR UR6, R16.reuse ;  /* 0x00000000100612ca */ /* 0x040fe400000e0000 */
[C---:B------:R-:W-:Y:S02]  /*0db0*/  @P1 R2UR UR7, R17.reuse ;  /* 0x00000000110712ca */ /* 0x040fe400000e0000 */
[----:B------:R-:W-:Y:S02]  /*0dc0*/  @P2 R2UR UR10, R16 ;  /* 0x00000000100a22ca */ /* 0x000fe400000e0000 */
[----:B------:R-:W-:Y:S02]  /*0dd0*/  @P2 R2UR UR11, R17 ;  /* 0x00000000110b22ca */ /* 0x000fe400000e0000 */
[----:B------:R-:W-:Y:S02]  /*0de0*/  @!P0 LOP3.LUT R8, R8, R29, RZ, 0x3c, !PT ;  /* 0x0000001d08088212 */ /* 0x000fe400078e3cff */
[----:B--2---:R-:W-:-:S02]  /*0df0*/  @!P0 LOP3.LUT R9, R9, R26, RZ, 0x3c, !PT ;  /* 0x0000001a09098212 */ /* 0x004fc400078e3cff */
[----:B------:R-:W2:Y:S01]  /*0e00*/  @P1 LDG.E R26, desc[UR8][R18.64+0x24] ;  /* 0x00002408121a1981 */ /* 0x000ea2000c1e1900 */
[----:B---3--:R-:W-:-:S03]  /*0e10*/  @P1 LOP3.LUT R10, R10, R27, RZ, 0x3c, !PT ;  /* 0x0000001b0a0a1212 */ /* 0x008fc600078e3cff */
[----:B------:R-:W3:Y:S01]  /*0e20*/  @P1 LDG.E R27, desc[UR6][R18.64+0x20] ;  /* 0x00002006121b1981 */ /* 0x000ee2000c1e1900 */
[----:B----4-:R-:W-:-:S03]  /*0e30*/  @P1 LOP3.LUT R7, R7, R28, RZ, 0x3c, !PT ;  /* 0x0000001c07071212 */ /* 0x010fc600078e3cff */
[----:B------:R-:W4:Y:S01]  /*0e40*/  @P2 LDG.E R28, desc[UR10][R18.64+0x28] ;  /* 0x0000280a121c2981 */ /* 0x000f22000c1e1900 */
[C---:B------:R-:W-:Y:S02]  /*0e50*/  @P2 R2UR UR6, R16.reuse ;  /* 0x00000000100622ca */ /* 0x040fe400000e0000 */
[C---:B------:R-:W-:Y:S02]  /*0e60*/  @P2 R2UR UR7, R17.reuse ;  /* 0x00000000110722ca */ /* 0x040fe400000e0000 */
[C---:B------:R-:W-:Y:S02]  /*0e70*/  @P2 R2UR UR8, R16.reuse ;  /* 0x00000000100822ca */ /* 0x040fe400000e0000 */
[C---:B------:R-:W-:Y:S02]  /*0e80*/  @P2 R2UR UR9, R17.reuse ;  /* 0x00000000110922ca */ /* 0x040fe400000e0000 */
[----:B------:R-:W-:Y:S02]  /*0e90*/  @P2 R2UR UR12, R16 ;  /* 0x00000000100c22ca */ /* 0x000fe400000e0000 */
[----:B------:R-:W-:-:S02]  /*0ea0*/  @P2 R2UR UR13, R17 ;  /* 0x00000000110d22ca */ /* 0x000fc400000e0000 */
[----:B------:R-:W-:-:S11]  /*0eb0*/  @P1 LOP3.LUT R11, R11, R30, RZ, 0x3c, !PT ;  /* 0x0000001e0b0b1212 */ /* 0x000fd600078e3cff */
[----:B------:R-:W4:Y:S01]  /*0ec0*/  @P2 LDG.E R29, desc[UR12][R18.64+0x2c] ;  /* 0x00002c0c121d2981 */ /* 0x000f22000c1e1900 */
[----:B--2---:R-:W-:-:S03]  /*0ed0*/  @P1 LOP3.LUT R9, R9, R26, RZ, 0x3c, !PT ;  /* 0x0000001a09091212 */ /* 0x004fc600078e3cff */
        /* <DEDUP_REMOVED lines=11> */
[----:B------:R-:W-:Y:S02]  /*0f90*/  @P3 R2UR UR10, R16 ;  /* 0x00000000100a32ca */ /* 0x000fe400000e0000 */
[----:B------:R-:W-:Y:S01]  /*0fa0*/  @P3 R2UR UR11, R17 ;  /* 0x00000000110b32ca */ /* 0x000fe200000e0000 */
[----:B------:R-:W4:Y:S01]  /*0fb0*/  @P3 LDG.E R30, desc[UR12][R18.64+0x3c] ;  /* 0x00003c0c121e3981 */ /* 0x000f22000c1e1900 */
[----:B--2---:R-:W-:-:S07]  /*0fc0*/  @P2 LOP3.LUT R11, R11, R26, RZ, 0x3c, !PT ;  /* 0x0000001a0b0b2212 */ /* 0x004fce00078e3cff */
[----:B------:R-:W2:Y:S01]  /*0fd0*/  @P3 LDG.E R26, desc[UR8][R18.64+0x44] ;  /* 0x00004408121a3981 */ /* 0x000ea2000c1e1900 */
[----:B---3--:R-:W-:-:S03]  /*0fe0*/  @P2 LOP3.LUT R8, R8, R27, RZ, 0x3c, !PT ;  /* 0x0000001b08082212 */ /* 0x008fc600078e3cff */
[----:B------:R-:W3:Y:S01]  /*0ff0*/  @P3 LDG.E R27, desc[UR6][R18.64+0x40] ;  /* 0x00004006121b3981 */ /* 0x000ee2000c1e1900 */
[----:B----4-:R-:W-:-:S03]  /*1000*/  @P2 LOP3.LUT R9, R9, R28, RZ, 0x3c, !PT ;  /* 0x0000001c09092212 */ /* 0x010fc600078e3cff */
[----:B------:R-:W4:Y:S01]  /*1010*/  @P3 LDG.E R28, desc[UR12][R18.64+0x4c] ;  /* 0x00004c0c121c3981 */ /* 0x000f22000c1e1900 */
[----:B------:R-:W-:Y:S02]  /*1020*/  @P2 LOP3.LUT R10, R10, R29, RZ, 0x3c, !PT ;  /* 0x0000001d0a0a2212 */ /* 0x000fe400078e3cff */
[C---:B------:R-:W-:Y:S01]  /*1030*/  @P4 R2UR UR6, R16.reuse ;  /* 0x00000000100642ca */ /* 0x040fe200000e0000 */
[----:B------:R-:W4:Y:S01]  /*1040*/  @P3 LDG.E R29, desc[UR10][R18.64+0x48] ;  /* 0x0000480a121d3981 */ /* 0x000f22000c1e1900 */
[C---:B------:R-:W-:Y:S02]  /*1050*/  @P4 R2UR UR7, R17.reuse ;  /* 0x00000000110742ca */ /* 0x040fe400000e0000 */
[C---:B------:R-:W-:Y:S02]  /*1060*/  @P4 R2UR UR8, R16.reuse ;  /* 0x00000000100842ca */ /* 0x040fe400000e0000 */
[----:B------:R-:W-:Y:S02]  /*1070*/  @P4 R2UR UR9, R17 ;  /* 0x00000000110942ca */ /* 0x000fe400000e0000 */
[----:B------:R-:W-:-:S02]  /*1080*/  @P4 R2UR UR10, R16 ;  /* 0x00000000100a42ca */ /* 0x000fc400000e0000 */
[----:B------:R-:W-:Y:S02]  /*1090*/  @P4 R2UR UR11, R17 ;  /* 0x00000000110b42ca */ /* 0x000fe400000e0000 */
        /* <DEDUP_REMOVED lines=8> */
[----:B------:R-:W-:Y:S02]  /*1120*/  @P5 R2UR UR10, R16 ;  /* 0x00000000100a52ca */ /* 0x000fe400000e0000 */
[----:B------:R-:W-:Y:S02]  /*1130*/  @P5 R2UR UR11, R17 ;  /* 0x00000000110b52ca */ /* 0x000fe400000e0000 */
[----:B------:R-:W-:-:S04]  /*1140*/  @P3 LOP3.LUT R7, R7, R30, RZ, 0x3c, !PT ;  /* 0x0000001e07073212 */ /* 0x000fc800078e3cff */
[----:B--2---:R-:W-:Y:S02]  /*1150*/  @P4 LOP3.LUT R7, R7, R26, RZ, 0x3c, !PT ;  /* 0x0000001a07074212 */ /* 0x004fe400078e3cff */
[----:B------:R-:W2:Y:S01]  /*1160*/  @P4 LDG.E R26, desc[UR6][R18.64+0x60] ;  /* 0x00006006121a4981 */ /* 0x000ea2000c1e1900 */
[----:B---3--:R-:W-:-:S04]  /*1170*/  @P4 LOP3.LUT R10, R10, R27, RZ, 0x3c, !PT ;  /* 0x0000001b0a0a4212 */ /* 0x008fc800078e3cff */
        /* <DEDUP_REMOVED lines=9> */
[----:B------:R-:W-:-:S03]  /*1210*/  @P3 LOP3.LUT R8, R8, R29, RZ, 0x3c, !PT ;  /* 0x0000001d08083212 */ /* 0x000fc600078e3cff */
[----:B------:R-:W4:Y:S01]  /*1220*/  @P4 LDG.E R29, desc[UR12][R18.64+0x5c] ;  /* 0x00005c0c121d4981 */ /* 0x000f22000c1e1900 */
[----:B------:R-:W-:Y:S02]  /*1230*/  @P5 R2UR UR12, R16 ;  /* 0x00000000100c52ca */ /* 0x000fe400000e0000 */
[----:B--2---:R-:W-:Y:S02]  /*1240*/  @P4 LOP3.LUT R9, R9, R26, RZ, 0x3c, !PT ;  /* 0x0000001a09094212 */ /* 0x004fe400078e3cff */
        /* <DEDUP_REMOVED lines=8> */
[----:B------:R-:W-:Y:S02]  /*12d0*/  @P6 R2UR UR8, R16 ;  /* 0x00000000100862ca */ /* 0x000fe400000e0000 */
[----:B------:R-:W-:-:S05]  /*12e0*/  @P6 R2UR UR9, R17 ;  /* 0x00000000110962ca */ /* 0x000fca00000e0000 */
[----:B------:R-:W4:Y:S01]  /*12f0*/  @P5 LDG.E R30, desc[UR12][R18.64+0x6c] ;  /* 0x00006c0c121e5981 */ /* 0x000f22000c1e1900 */
[----:B------:R-:W-:Y:S02]  /*1300*/  @P6 R2UR UR12, R16 ;  /* 0x00000000100c62ca */ /* 0x000fe400000e0000 */
[----:B------:R-:W-:Y:S02]  /*1310*/  @P6 R2UR UR13, R17 ;  /* 0x00000000110d62ca */ /* 0x000fe400000e0000 */
        /* <DEDUP_REMOVED lines=8> */
[----:B------:R-:W-:-:S13]  /*13a0*/  LOP3.LUT P0, RZ, R31, 0x80, RZ, 0xc0, !PT ;  /* 0x000000801fff7812 */ /* 0x000fda000780c0ff */
[C---:B------:R-:W-:Y:S02]  /*13b0*/  @P0 R2UR UR12, R16.reuse ;  /* 0x00000000100c02ca */ /* 0x040fe400000e0000 */
[C---:B------:R-:W-:Y:S02]  /*13c0*/  @P0 R2UR UR13, R17.reuse ;  /* 0x00000000110d02ca */ /* 0x040fe400000e0000 */
[C---:B------:R-:W-:Y:S02]  /*13d0*/  @P0 R2UR UR6, R16.reuse ;  /* 0x00000000100602ca */ /* 0x040fe400000e0000 */
[C---:B------:R-:W-:Y:S02]  /*13e0*/  @P0 R2UR UR7, R17.reuse ;  /* 0x00000000110702ca */ /* 0x040fe400000e0000 */
[----:B------:R-:W-:Y:S02]  /*13f0*/  @P0 R2UR UR8, R16 ;  /* 0x00000000100802ca */ /* 0x000fe400000e0000 */
[----:B------:R-:W-:-:S02]  /*1400*/  @P0 R2UR UR9, R17 ;  /* 0x00000000110902ca */ /* 0x000fc400000e0000 */
[----:B------:R-:W-:Y:S02]  /*1410*/  @P0 R2UR UR10, R16 ;  /* 0x00000000100a02ca */ /* 0x000fe400000e0000 */
[----:B------:R-:W-:Y:S02]  /*1420*/  @P0 R2UR UR11, R17 ;  /* 0x00000000110b02ca */ /* 0x000fe400000e0000 */
[----:B------:R-:W-:Y:S02]  /*1430*/  @P5 LOP3.LUT R11, R11, R30, RZ, 0x3c, !PT ;  /* 0x0000001e0b0b5212 */ /* 0x000fe400078e3cff */
[----:B------:R-:W-:Y:S01]  /*1440*/  @P6 LOP3.LUT R10, R10, R29, RZ, 0x3c, !PT ;  /* 0x0000001d0a0a6212 */ /* 0x000fe200078e3cff */
[----:B------:R-:W4:Y:S08]  /*1450*/  @P0 LDG.E R30, desc[UR12][R18.64+0x8c] ;  /* 0x00008c0c121e0981 */ /* 0x000f30000c1e1900 */
[----:B------:R-:W4:Y:S01]  /*1460*/  @P0 LDG.E R29, desc[UR10][R18.64+0x98] ;  /* 0x0000980a121d0981 */ /* 0x000f22000c1e1900 */
[----:B--2---:R-:W-:-:S03]  /*1470*/  @P6 LOP3.LUT R11, R11, R26, RZ, 0x3c, !PT ;  /* 0x0000001a0b0b6212 */ /* 0x004fc600078e3cff */
[----:B------:R-:W2:Y:S01]  /*1480*/  @P0 LDG.E R26, desc[UR8][R18.64+0x94] ;  /* 0x00009408121a0981 */ /* 0x000ea2000c1e1900 */
[----:B---3--:R-:W-:-:S03]  /*1490*/  @P6 LOP3.LUT R8, R8, R27, RZ, 0x3c, !PT ;  /* 0x0000001b08086212 */ /* 0x008fc600078e3cff */
[----:B------:R-:W3:Y:S01]  /*14a0*/  @P0 LDG.E R27, desc[UR6][R18.64+0x90] ;  /* 0x00009006121b0981 */ /* 0x000ee2000c1e1900 */
[----:B----4-:R-:W-:-:S03]  /*14b0*/  @P6 LOP3.LUT R9, R9, R28, RZ, 0x3c, !PT ;  /* 0x0000001c09096212 */ /* 0x010fc600078e3cff */
[----:B------:R-:W4:Y:S01]  /*14c0*/  @P0 LDG.E R28, desc[UR12][R18.64+0x9c] ;  /* 0x00009c0c121c0981 */ /* 0x000f22000c1e1900 */
[----:B------:R-:W-:Y:S02]  /*14d0*/  @P0 LOP3.LUT R7, R7, R30, RZ, 0x3c, !PT ;  /* 0x0000001e07070212 */ /* 0x000fe400078e3cff */
[----:B------:R-:W-:Y:S02]  /*14e0*/  @P0 LOP3.LUT R8, R8, R29, RZ, 0x3c, !PT ;  /* 0x0000001d08080212 */ /* 0x000fe400078e3cff */
[----:B--2---:R-:W-:Y:S02]  /*14f0*/  @P0 LOP3.LUT R11, R11, R26, RZ, 0x3c, !PT ;  /* 0x0000001a0b0b0212 */ /* 0x004fe400078e3cff */
[----:B---3--:R-:W-:Y:S02]  /*1500*/  @P0 LOP3.LUT R10, R10, R27, RZ, 0x3c, !PT ;  /* 0x0000001b0a0a0212 */ /* 0x008fe400078e3cff */
[----:B----4-:R-:W-:Y:S02]  /*1510*/  @P0 LOP3.LUT R9, R9, R28, RZ, 0x3c, !PT ;  /* 0x0000001c09090212 */ /* 0x010fe400078e3cff */
[----:B------:R-:W-:-:S13]  /*1520*/  R2P PR, R31.B1, 0x7f ;  /* 0x0000007f1f007804 */ /* 0x000fda0000001000 */
[----:B------:R-:W-:Y:S02]  /*1530*/  @P0 R2UR UR6, R16 ;  /* 0x00000000100602ca */ /* 0x000fe400000e0000 */
[----:B------:R-:W-:-:S13]  /*1540*/  @P0 R2UR UR7, R17 ;  /* 0x00000000110702ca */ /* 0x000fda00000e0000 */
[----:B------:R-:W2:Y:S01]  /*1550*/  @P0 LDG.E R26, desc[UR6][R18.64+0xa0] ;  /* 0x0000a006121a0981 */ /* 0x000ea2000c1e1900 */
[C---:B------:R-:W-:Y:S02]  /*1560*/  @P0 R2UR UR8, R16.reuse ;  /* 0x00000000100802ca */ /* 0x040fe400000e0000 */
[C---:B------:R-:W-:Y:S01]  /*1570*/  @P0 R2UR UR9, R17.reuse ;  /* 0x00000000110902ca */ /* 0x040fe200000e0000 */
[----:B------:R-:W3:Y:S01]  /*1580*/  @P0 LDG.E R27, desc[UR6][R18.64+0xa4] ;  /* 0x0000a406121b0981 */ /* 0x000ee2000c1e1900 */
[----:B------:R-:W-:Y:S02]  /*1590*/  @P0 R2UR UR12, R16 ;  /* 0x00000000100c02ca */ /* 0x000fe400000e0000 */
[----:B------:R-:W-:-:S13]  /*15a0*/  @P0 R2UR UR13, R17 ;  /* 0x00000000110d02ca */ /* 0x000fda00000e0000 */
[----:B------:R-:W4:Y:S01]  /*15b0*/  @P0 LDG.E R28, desc[UR12][R18.64+0xb0] ;  /* 0x0000b00c121c0981 */ /* 0x000f22000c1e1900 */
[----:B--2---:R-:W-:-:S03]  /*15c0*/  @P0 LOP3.LUT R7, R7, R26, RZ, 0x3c, !PT ;  /* 0x0000001a07070212 */ /* 0x004fc600078e3cff */
[----:B------:R-:W2:Y:S01]  /*15d0*/  @P0 LDG.E R26, desc[UR8][R18.64+0xa8] ;  /* 0x0000a808121a0981 */ /* 0x000ea2000c1e1900 */
[C---:B------:R-:W-:Y:S02]  /*15e0*/  @P1 R2UR UR6, R16.reuse ;  /* 0x00000000100612ca */ /* 0x040fe400000e0000 */
[C---:B------:R-:W-:Y:S02]  /*15f0*/  @P1 R2UR UR7, R17.reuse ;  /* 0x00000000110712ca */ /* 0x040fe400000e0000 */
[----:B------:R-:W-:Y:S02]  /*1600*/  @P2 R2UR UR8, R16 ;  /* 0x00000000100822ca */ /* 0x000fe400000e0000 */
[----:B------:R-:W-:Y:S02]  /*1610*/  @P2 R2UR UR9, R17 ;  /* 0x00000000110922ca */ /* 0x000fe400000e0000 */
[----:B----4-:R-:W-:-:S11]  /*1620*/  @P0 LOP3.LUT R9, R9, R28, RZ, 0x3c, !PT ;  /* 0x0000001c09090212 */ /* 0x010fd600078e3cff */
[----:B------:R-:W4:Y:S01]  /*1630*/  @P2 LDG.E R28, desc[UR8][R18.64+0xd8] ;  /* 0x0000d808121c2981 */ /* 0x000f22000c1e1900 */
[C---:B------:R-:W-:Y:S02]  /*1640*/  @P0 R2UR UR10, R16.reuse ;  /* 0x00000000100a02ca */ /* 0x040fe400000e0000 */
[----:B--2---:R-:W-:Y:S02]  /*1650*/  @P0 LOP3.LUT R11, R11, R26, RZ, 0x3c, !PT ;  /* 0x0000001a0b0b0212 */ /* 0x004fe400078e3cff */
[----:B------:R-:W2:Y:S01]  /*1660*/  @P1 LDG.E R26, desc[UR6][R18.64+0xc4] ;  /* 0x0000c406121a1981 */ /* 0x000ea2000c1e1900 */
[C---:B------:R-:W-:Y:S02]  /*1670*/  @P0 R2UR UR11, R17.reuse ;  /* 0x00000000110b02ca */ /* 0x040fe400000e0000 */
[----:B------:R-:W-:Y:S02]  /*1680*/  @P4 R2UR UR6, R16 ;  /* 0x00000000100642ca */ /* 0x000fe400000e0000 */
[----:B------:R-:W-:-:S09]  /*1690*/  @P4 R2UR UR7, R17 ;  /* 0x00000000110742ca */ /* 0x000fd200000e0000 */
[----:B------:R-:W4:Y:S01]  /*16a0*/  @P0 LDG.E R29, desc[UR10][R18.64+0xac] ;  /* 0x0000ac0a121d0981 */ /* 0x000f22000c1e1900 */
[C---:B------:R-:W-:Y:S02]  /*16b0*/  @P3 R2UR UR10, R16.reuse ;  /* 0x00000000100a32ca */ /* 0x040fe400000e0000 */
[C---:B------:R-:W-:Y:S01]  /*16c0*/  @P3 R2UR UR11, R17.reuse ;  /* 0x00000000110b32ca */ /* 0x040fe200000e0000 */
[----:B------:R-:W4:Y:S01]  /*16d0*/  @P4 LDG.E R32, desc[UR6][R18.64+0x100] ;  /* 0x0001000612204981 */ /* 0x000f22000c1e1900 */
[C---:B------:R-:W-:Y:S02]  /*16e0*/  @P5 R2UR UR6, R16.reuse ;  /* 0x00000000100652ca */ /* 0x040fe400000e0000 */
[C---:B------:R-:W-:Y:S02]  /*16f0*/  @P5 R2UR UR7, R17.reuse ;  /* 0x00000000110752ca */ /* 0x040fe400000e0000 */
[----:B------:R-:W-:Y:S02]  /*1700*/  @P1 R2UR UR8, R16 ;  /* 0x00000000100812ca */ /* 0x000fe400000e0000 */
[----:B------:R-:W-:-:S05]  /*1710*/  @P1 R2UR UR9, R17 ;  /* 0x00000000110912ca */ /* 0x000fca00000e0000 */
[----:B------:R-:W4:Y:S01]  /*1720*/  @P3 LDG.E R30, desc[UR10][R18.64+0xec] ;  /* 0x0000ec0a121e3981 */ /* 0x000f22000c1e1900 */
[----:B---3--:R-:W-:-:S07]  /*1730*/  @P0 LOP3.LUT R10, R10, R27, RZ, 0x3c, !PT ;  /* 0x0000001b0a0a0212 */ /* 0x008fce00078e3cff */
[----:B------:R-:W3:Y:S01]  /*1740*/  @P1 LDG.E R27, desc[UR8][R18.64+0xb8] ;  /* 0x0000b808121b1981 */ /* 0x000ee2000c1e1900 */
[----:B--2---:R-:W-:-:S04]  /*1750*/  @P1 LOP3.LUT R9, R9, R26, RZ, 0x3c, !PT ;  /* 0x0000001a09091212 */ /* 0x004fc800078e3cff */
[----:B----4-:R-:W-:Y:S02]  /*1760*/  @P2 LOP3.LUT R9, R9, R28, RZ, 0x3c, !PT ;  /* 0x0000001c09092212 */ /* 0x010fe400078e3cff */
[----:B------:R-:W2:Y:S01]  /*1770*/  @P5 LDG.E R28, desc[UR6][R18.64+0x114] ;  /* 0x00011406121c5981 */ /* 0x000ea2000c1e1900 */
[----:B------:R-:W-:Y:S02]  /*1780*/  @P1 R2UR UR6, R16 ;  /* 0x00000000100612ca */ /* 0x000fe400000e0000 */
[----:B------:R-:W-:-:S13]  /*1790*/  @P1 R2UR UR7, R17 ;  /* 0x00000000110712ca */ /* 0x000fda00000e0000 */
[----:B------:R-:W4:Y:S01]  /*17a0*/  @P1 LDG.E R26, desc[UR6][R18.64+0xb4] ;  /* 0x0000b406121a1981 */ /* 0x000f22000c1e1900 */
[----:B------:R-:W-:Y:S02]  /*17b0*/  @P6 R2UR UR10, R16 ;  /* 0x00000000100a62ca */ /* 0x000fe400000e0000 */
[----:B------:R-:W-:Y:S02]  /*17c0*/  @P6 R2UR UR11, R17 ;  /* 0x00000000110b62ca */ /* 0x000fe400000e0000 */
[----:B------:R-:W-:-:S11]  /*17d0*/  @P3 LOP3.LUT R9, R9, R30, RZ, 0x3c, !PT ;  /* 0x0000001e09093212 */ /* 0x000fd600078e3cff */
[----:B------:R-:W4:Y:S01]  /*17e0*/  @P6 LDG.E R30, desc[UR10][R18.64+0x128] ;  /* 0x0001280a121e6981 */ /* 0x000f22000c1e1900 */
[----:B------:R-:W-:Y:S02]  /*17f0*/  @P2 R2UR UR10, R16 ;  /* 0x00000000100a22ca */ /* 0x000fe400000e0000 */
[----:B------:R-:W-:Y:S02]  /*1800*/  @P2 R2UR UR11, R17 ;  /* 0x00000000110b22ca */ /* 0x000fe400000e0000 */
[----:B------:R-:W-:Y:S02]  /*1810*/  @P4 LOP3.LUT R9, R9, R32, RZ, 0x3c, !PT ;  /* 0x0000002009094212 */ /* 0x000fe400078e3cff */
[----:B---3--:R-:W-:Y:S02]  /*1820*/  @P1 LOP3.LUT R10, R10, R27, RZ, 0x3c, !PT ;  /* 0x0000001b0a0a1212 */ /* 0x008fe400078e3cff */
[----:B------:R-:W3:Y:S01]  /*1830*/  @P1 LDG.E R27, desc[UR8][R18.64+0xc0] ;  /* 0x0000c008121b1981 */ /* 0x000ee2000c1e1900 */
[----:B--2---:R-:W-:-:S06]  /*1840*/  @P5 LOP3.LUT R9, R9, R28, RZ, 0x3c, !PT ;  /* 0x0000001c09095212 */ /* 0x004fcc00078e3cff */
[----:B------:R-:W2:Y:S01]  /*1850*/  @P2 LDG.E R28, desc[UR10][R18.64+0xc8] ;  /* 0x0000c80a121c2981 */ /* 0x000ea2000c1e1900 */
        /* <DEDUP_REMOVED lines=11> */
[----:B------:R-:W4:Y:S02]  /*1910*/  @P2 LDG.E R29, desc[UR12][R18.64+0xcc] ;  /* 0x0000cc0c121d2981 */ /* 0x000f24000c1e1900 */
[----:B---3--:R-:W-:-:S03]  /*1920*/  @P1 LOP3.LUT R8, R8, R27, RZ, 0x3c, !PT ;  /* 0x0000001b08081212 */ /* 0x008fc600078e3cff */
[----:B------:R-:W3:Y:S01]  /*1930*/  @P2 LDG.E R27, desc[UR8][R18.64+0xd4] ;  /* 0x0000d408121b2981 */ /* 0x000ee2000c1e1900 */
[----:B--2---:R-:W-:-:S03]  /*1940*/  @P2 LOP3.LUT R7, R7, R28, RZ, 0x3c, !PT ;  /* 0x0000001c07072212 */ /* 0x004fc600078e3cff */
        /* <DEDUP_REMOVED lines=12> */
[----:B------:R-:W4:Y:S01]  /*1a10*/  @P3 LDG.E R29, desc[UR12][R18.64+0xe0] ;  /* 0x0000e00c121d3981 */ /* 0x000f22000c1e1900 */
[----:B---3--:R-:W-:-:S04]  /*1a20*/  @P2 LOP3.LUT R8, R8, R27, RZ, 0x3c, !PT ;  /* 0x0000001b08082212 */ /* 0x008fc800078e3cff */
        /* <DEDUP_REMOVED lines=37> */
[----:B------:R-:W-:Y:S02]  /*1c80*/  LOP3.LUT P0, RZ, R31, 0x8000, RZ, 0xc0, !PT ;  /* 0x000080001fff7812 */ /* 0x000fe4000780c0ff */
[C---:B------:R-:W-:Y:S02]  /*1c90*/  @P6 R2UR UR12, R16.reuse ;  /* 0x00000000100c62ca */ /* 0x040fe400000e0000 */
[C---:B------:R-:W-:Y:S02]  /*1ca0*/  @P6 R2UR UR13, R17.reuse ;  /* 0x00000000110d62ca */ /* 0x040fe400000e0000 */
[C---:B------:R-:W-:Y:S02]  /*1cb0*/  @P6 R2UR UR6, R16.reuse ;  /* 0x00000000100662ca */ /* 0x040fe400000e0000 */
[----:B------:R-:W-:Y:S02]  /*1cc0*/  @P6 R2UR UR7, R17 ;  /* 0x00000000110762ca */ /* 0x000fe400000e0000 */
[----:B------:R-:W-:-:S02]  /*1cd0*/  @P6 R2UR UR8, R16 ;  /* 0x00000000100862ca */ /* 0x000fc400000e0000 */
[C---:B------:R-:W-:Y:S02]  /*1ce0*/  @P6 R2UR UR9, R17.reuse ;  /* 0x00000000110962ca */ /* 0x040fe400000e0000 */
        /* <DEDUP_REMOVED lines=18> */
[----:B---3--:R-:W-:-:S07]  /*1e10*/  @P6 LOP3.LUT R8, R8, R27, RZ, 0x3c, !PT ;  /* 0x0000001b08086212 */ /* 0x008fce00078e3cff */
[----:B------:R-:W3:Y:S01]  /*1e20*/  @P0 LDG.E R27, desc[UR8][R18.64+0x138] ;  /* 0x00013808121b0981 */ /* 0x000ee2000c1e1900 */
[----:B--2---:R-:W-:-:S03]  /*1e30*/  @P0 LOP3.LUT R7, R7, R28, RZ, 0x3c, !PT ;  /* 0x0000001c07070212 */ /* 0x004fc600078e3cff */
[----:B------:R-:W2:Y:S01]  /*1e40*/  @P0 LDG.E R28, desc[UR10][R18.64+0x13c] ;  /* 0x00013c0a121c0981 */ /* 0x000ea2000c1e1900 */
[----:B----4-:R-:W-:-:S03]  /*1e50*/  @P6 LOP3.LUT R11, R11, R26, RZ, 0x3c, !PT ;  /* 0x0000001a0b0b6212 */ /* 0x010fc600078e3cff */
[----:B------:R-:W4:Y:S01]  /*1e60*/  @P0 LDG.E R26, desc[UR6][R18.64+0x134] ;  /* 0x00013406121a0981 */ /* 0x000f22000c1e1900 */
[----:B------:R-:W-:-:S04]  /*1e70*/  UIADD3 UR4, UPT, UPT, UR4, 0x10, URZ ;  /* 0x0000001004047890 */ /* 0x000fc8000fffe0ff */
[----:B------:R-:W-:Y:S01]  /*1e80*/  UISETP.NE.AND UP0, UPT, UR4, 0x20, UPT ;  /* 0x000000200400788c */ /* 0x000fe2000bf05270 */
[----:B------:R-:W-:Y:S02]  /*1e90*/  @P6 LOP3.LUT R9, R9, R30, RZ, 0x3c, !PT ;  /* 0x0000001e09096212 */ /* 0x000fe400078e3cff */
[----:B------:R-:W-:Y:S02]  /*1ea0*/  @P0 LOP3.LUT R10, R10, R29, RZ, 0x3c, !PT ;  /* 0x0000001d0a0a0212 */ /* 0x000fe400078e3cff */
[----:B---3--:R-:W-:Y:S02]  /*1eb0*/  @P0 LOP3.LUT R8, R8, R27, RZ, 0x3c, !PT ;  /* 0x0000001b08080212 */ /* 0x008fe400078e3cff */
[----:B--2---:R-:W-:Y:S02]  /*1ec0*/  @P0 LOP3.LUT R9, R9, R28, RZ, 0x3c, !PT ;  /* 0x0000001c09090212 */ /* 0x004fe400078e3cff */
[----:B----4-:R-:W-:Y:S01]  /*1ed0*/  @P0 LOP3.LUT R11, R11, R26, RZ, 0x3c, !PT ;  /* 0x0000001a0b0b0212 */ /* 0x010fe200078e3cff */
[----:B------:R-:W-:Y:S06]  /*1ee0*/  BRA.U UP0, `(.L_x_10) ;  /* 0xffffffed00347547 */ /* 0x000fec000b83ffff */
[----:B------:R-:W-:-:S05]  /*1ef0*/  VIADD R22, R22, 0x1 ;  /* 0x0000000116167836 */ /* 0x000fca0000000000 */
[----:B------:R-:W-:-:S13]  /*1f00*/  ISETP.NE.AND P0, PT, R22, 0x5, PT ;  /* 0x000000051600780c */ /* 0x000fda0003f05270 */
[----:B------:R-:W-:Y:S05]  /*1f10*/  @P0 BRA `(.L_x_11) ;  /* 0xffffffec00180947 */ /* 0x000fea000383ffff */
[----:B------:R1:W-:Y:S01]  /*1f20*/  STL.64 [R1+0x8], R10 ;  /* 0x0000080a01007387 */ /* 0x0003e20000100a00 */
[----:B------:R-:W-:-:S03]  /*1f30*/  ISETP.NE.U32.AND P0, PT, R25, 0x1, PT ;  /* 0x000000011900780c */ /* 0x000fc60003f05070 */
[----:B------:R1:W-:Y:S01]  /*1f40*/  STL.64 [R1+0x10], R8 ;  /* 0x0000100801007387 */ /* 0x0003e20000100a00 */
[----:B------:R-:W-:-:S03]  /*1f50*/  ISETP.NE.AND.EX P0, PT, RZ, RZ, PT, P0 ;  /* 0x000000ffff00720c */ /* 0x000fc60003f05300 */
[----:B------:R1:W-:Y:S10]  /*1f60*/  STL [R1+0x4], R7 ;  /* 0x0000040701007387 */ /* 0x0003f40000100800 */
[----:B-1----:R-:W-:Y:S05]  /*1f70*/  @!P0 BRA `(.L_x_9) ;  /* 0x0000002400c48947 */ /* 0x002fea0003800000 */
[----:B------:R-:W-:Y:S01]  /*1f80*/  UMOV UR4, URZ ;  /* 0x000000ff00047c82 */ /* 0x000fe20008000000 */
[----:B------:R-:W-:Y:S01]  /*1f90*/  IMAD.MOV.U32 R22, RZ, RZ, RZ ;  /* 0x000000ffff167224 */ /* 0x000fe200078e00ff */
[----:B------:R-:W-:Y:S01]  /*1fa0*/  CS2R R10, SRZ ;  /* 0x00000000000a7805 */ /* 0x000fe2000001ff00 */
[----:B------:R-:W-:Y:S02]  /*1fb0*/  IMAD.MOV.U32 R8, RZ, RZ, RZ ;  /* 0x000000ffff087224 */ /* 0x000fe400078e00ff */
[----:B------:R-:W-:Y:S02]  /*1fc0*/  IMAD.MOV.U32 R7, RZ, RZ, RZ ;  /* 0x000000ffff077224 */ /* 0x000fe400078e00ff */
[----:B------:R-:W-:-:S07]  /*1fd0*/  IMAD.U32 R9, RZ, RZ, UR4 ;  /* 0x00000004ff097e24 */ /* 0x000fce000f8e00ff */
.L_x_13:
[----:B------:R-:W-:-:S06]  /*1fe0*/  IMAD R23, R22, 0x4, R1 ;  /* 0x0000000416177824 */ /* 0x000fcc00078e0201 */
[----:B------:R-:W5:Y:S01]  /*1ff0*/  LDL R23, [R23+0x4] ;  /* 0x0000040017177983 */ /* 0x000f620000100800 */
[----:B------:R-:W-:Y:S01]  /*2000*/  IMAD.SHL.U32 R24, R22, 0x20, RZ ;  /* 0x0000002016187824 */ /* 0x000fe200078e00ff */
[----:B------:R-:W-:-:S06]  /*2010*/  UMOV UR4, URZ ;  /* 0x000000ff00047c82 */ /* 0x000fcc0008000000 */
.L_x_12:
        /* <DEDUP_REMOVED lines=312> */
[----:B------:R1:W-:Y:S01]  /*33a0*/  STL [R1+0x4], R7 ;  /* 0x0000040701007387 */ /* 0x0003e20000100800 */
[----:B------:R-:W-:-:S03]  /*33b0*/  ISETP.NE.AND.EX P0, PT, RZ, RZ, PT, P0 ;  /* 0x000000ffff00720c */ /* 0x000fc60003f05300 */
[----:B------:R1:W-:Y:S10]  /*33c0*/  STL.64 [R1+0x10], R8 ;  /* 0x0000100801007387 */ /* 0x0003f40000100a00 */
[----:B------:R-:W-:Y:S05]  /*33d0*/  @P0 BRA `(.L_x_9) ;  /* 0x0000001000ac0947 */ /* 0x000fea0003800000 */
[----:B------:R-:W-:Y:S01]  /*33e0*/  UMOV UR4, URZ ;  /* 0x000000ff00047c82 */ /* 0x000fe20008000000 */
[----:B------:R-:W-:Y:S01]  /*33f0*/  IMAD.MOV.U32 R22, RZ, RZ, RZ ;  /* 0x000000ffff167224 */ /* 0x000fe200078e00ff */
[----:B-1----:R-:W-:Y:S01]  /*3400*/  CS2R R10, SRZ ;  /* 0x00000000000a7805 */ /* 0x002fe2000001ff00 */
[----:B------:R-:W-:Y:S02]  /*3410*/  IMAD.MOV.U32 R8, RZ, RZ, RZ ;  /* 0x000000ffff087224 */ /* 0x000fe400078e00ff */
[----:B------:R-:W-:Y:S02]  /*3420*/  IMAD.MOV.U32 R7, RZ, RZ, RZ ;  /* 0x000000ffff077224 */ /* 0x000fe400078e00ff */
[----:B------:R-:W-:-:S07]  /*3430*/  IMAD.U32 R9, RZ, RZ, UR4 ;  /* 0x00000004ff097e24 */ /* 0x000fce000f8e00ff */
.L_x_15:
[----:B------:R-:W-:-:S06]  /*3440*/  IMAD R23, R22, 0x4, R1 ;  /* 0x0000000416177824 */ /* 0x000fcc00078e0201 */
[----:B------:R-:W5:Y:S01]  /*3450*/  LDL R23, [R23+0x4] ;  /* 0x0000040017177983 */ /* 0x000f620000100800 */
[----:B------:R-:W-:Y:S01]  /*3460*/  IMAD.SHL.U32 R24, R22, 0x20, RZ ;  /* 0x0000002016187824 */ /* 0x000fe200078e00ff */
[----:B------:R-:W-:-:S06]  /*3470*/  UMOV UR4, URZ ;  /* 0x000000ff00047c82 */ /* 0x000fcc0008000000 */
.L_x_14:
        /* <DEDUP_REMOVED lines=8> */
[----:B------:R-:W-:Y:S02]  /*3500*/  @!P0 R2UR UR8, R16 ;  /* 0x00000000100882ca */ /* 0x000fe400000e0000 */
[----:B------:R-:W-:-:S09]  /*3510*/  @!P0 R2UR UR9, R17 ;  /* 0x00000000110982ca */ /* 0x000fd200000e0000 */
        /* <DEDUP_REMOVED lines=144> */
[----:B------:R-:W3:Y:S04]  /*3e20*/  @P0 LDG.E R28, desc[UR6][R18.64+0xb0] ;  /* 0x0000b006121c0981 */ /* 0x000ee8000c1e1900 */
[----:B------:R-:W4:Y:S01]  /*3e30*/  @P0 LDG.E R25, desc[UR6][R18.64+0xa4] ;  /* 0x0000a40612190981 */ /* 0x000f22000c1e1900 */
[----:B------:R-:W-:Y:S02]  /*3e40*/  @P1 R2UR UR6, R16 ;  /* 0x00000000100612ca */ /* 0x000fe400000e0000 */
[----:B------:R-:W-:-:S02]  /*3e50*/  @P1 R2UR UR7, R17 ;  /* 0x00000000110712ca */ /* 0x000fc400000e0000 */
[----:B--2---:R-:W-:-:S03]  /*3e60*/  @P0 LOP3.LUT R7, R7, R26, RZ, 0x3c, !PT ;  /* 0x0000001a07070212 */ /* 0x004fc600078e3cff */
[----:B------:R-:W2:Y:S01]  /*3e70*/  @P0 LDG.E R26, desc[UR8][R18.64+0xa8] ;  /* 0x0000a808121a0981 */ /* 0x000ea2000c1e1900 */
[----:B------:R-:W-:Y:S02]  /*3e80*/  @P2 R2UR UR8, R16 ;  /* 0x00000000100822ca */ /* 0x000fe400000e0000 */
[----:B------:R-:W-:Y:S02]  /*3e90*/  @P2 R2UR UR9, R17 ;  /* 0x00000000110922ca */ /* 0x000fe400000e0000 */
[----:B---3--:R-:W-:-:S11]  /*3ea0*/  @P0 LOP3.LUT R9, R9, R28, RZ, 0x3c, !PT ;  /* 0x0000001c09090212 */ /* 0x008fd600078e3cff */
[----:B------:R-:W3:Y:S01]  /*3eb0*/  @P2 LDG.E R28, desc[UR8][R18.64+0xd8] ;  /* 0x0000d808121c2981 */ /* 0x000ee2000c1e1900 */
[----:B--2---:R-:W-:-:S03]  /*3ec0*/  @P0 LOP3.LUT R11, R11, R26, RZ, 0x3c, !PT ;  /* 0x0000001a0b0b0212 */ /* 0x004fc600078e3cff */
[----:B------:R-:W2:Y:S01]  /*3ed0*/  @P1 LDG.E R26, desc[UR6][R18.64+0xc4] ;  /* 0x0000c406121a1981 */ /* 0x000ea2000c1e1900 */
[C---:B------:R-:W-:Y:S02]  /*3ee0*/  @P3 R2UR UR6, R16.reuse ;  /* 0x00000000100632ca */ /* 0x040fe400000e0000 */
[C---:B------:R-:W-:Y:S02]  /*3ef0*/  @P3 R2UR UR7, R17.reuse ;  /* 0x00000000110732ca */ /* 0x040fe400000e0000 */
[C---:B------:R-:W-:Y:S02]  /*3f00*/  @P0 R2UR UR10, R16.reuse ;  /* 0x00000000100a02ca */ /* 0x040fe400000e0000 */
[C---:B------:R-:W-:Y:S02]  /*3f10*/  @P0 R2UR UR11, R17.reuse ;  /* 0x00000000110b02ca */ /* 0x040fe400000e0000 */
[----:B------:R-:W-:Y:S02]  /*3f20*/  @P5 R2UR UR8, R16 ;  /* 0x00000000100852ca */ /* 0x000fe400000e0000 */
[----:B------:R-:W-:-:S05]  /*3f30*/  @P5 R2UR UR9, R17 ;  /* 0x00000000110952ca */ /* 0x000fca00000e0000 */
[----:B------:R-:W4:Y:S01]  /*3f40*/  @P3 LDG.E R30, desc[UR6][R18.64+0xec] ;  /* 0x0000ec06121e3981 */ /* 0x000f22000c1e1900 */
[----:B------:R-:W-:Y:S02]  /*3f50*/  @P4 R2UR UR6, R16 ;  /* 0x00000000100642ca */ /* 0x000fe400000e0000 */
[----:B------:R-:W-:Y:S01]  /*3f60*/  @P4 R2UR UR7, R17 ;  /* 0x00000000110742ca */ /* 0x000fe200000e0000 */
[----:B------:R-:W4:-:S12]  /*3f70*/  @P0 LDG.E R27, desc[UR10][R18.64+0xac] ;  /* 0x0000ac0a121b0981 */ /* 0x000f18000c1e1900 */
[----:B------:R-:W4:Y:S01]  /*3f80*/  @P4 LDG.E R32, desc[UR6][R18.64+0x100] ;  /* 0x0001000612204981 */ /* 0x000f22000c1e1900 */
[----:B------:R-:W-:Y:S02]  /*3f90*/  @P1 R2UR UR6, R16 ;  /* 0x00000000100612ca */ /* 0x000fe400000e0000 */
[----:B------:R-:W-:Y:S02]  /*3fa0*/  @P1 R2UR UR7, R17 ;  /* 0x00000000110712ca */ /* 0x000fe400000e0000 */
[----:B--2---:R-:W-:-:S11]  /*3fb0*/  @P1 LOP3.LUT R9, R9, R26, RZ, 0x3c, !PT ;  /* 0x0000001a09091212 */ /* 0x004fd600078e3cff */
[----:B------:R-:W2:Y:S01]  /*3fc0*/  @P1 LDG.E R26, desc[UR6][R18.64+0xb4] ;  /* 0x0000b406121a1981 */ /* 0x000ea2000c1e1900 */
[----:B---3--:R-:W-:-:S03]  /*3fd0*/  @P2 LOP3.LUT R9, R9, R28, RZ, 0x3c, !PT ;  /* 0x0000001c09092212 */ /* 0x008fc600078e3cff */
[----:B------:R-:W3:Y:S01]  /*3fe0*/  @P5 LDG.E R28, desc[UR8][R18.64+0x114] ;  /* 0x00011408121c5981 */ /* 0x000ee2000c1e1900 */
[----:B------:R-:W-:Y:S02]  /*3ff0*/  @P1 R2UR UR8, R16 ;  /* 0x00000000100812ca */ /* 0x000fe400000e0000 */
[----:B------:R-:W-:Y:S02]  /*4000*/  @P1 R2UR UR9, R17 ;  /* 0x00000000110912ca */ /* 0x000fe400000e0000 */
[----:B----4-:R-:W-:Y:S02]  /*4010*/  @P3 LOP3.LUT R9, R9, R30, RZ, 0x3c, !PT ;  /* 0x0000001e09093212 */ /* 0x010fe400078e3cff */
[----:B------:R-:W-:Y:S02]  /*4020*/  @P0 LOP3.LUT R10, R10, R25, RZ, 0x3c, !PT ;  /* 0x000000190a0a0212 */ /* 0x000fe400078e3cff */
[----:B------:R-:W-:Y:S01]  /*4030*/  @P0 LOP3.LUT R8, R8, R27, RZ, 0x3c, !PT ;  /* 0x0000001b08080212 */ /* 0x000fe200078e3cff */
[----:B------:R-:W4:Y:S04]  /*4040*/  @P1 LDG.E R25, desc[UR6][R18.64+0xb8] ;  /* 0x0000b80612191981 */ /* 0x000f28000c1e1900 */
[----:B------:R-:W4:Y:S01]  /*4050*/  @P1 LDG.E R27, desc[UR6][R18.64+0xc0] ;  /* 0x0000c006121b1981 */ /* 0x000f22000c1e1900 */
[----:B------:R-:W-:-:S04]  /*4060*/  @P4 LOP3.LUT R9, R9, R32, RZ, 0x3c, !PT ;  /* 0x0000002009094212 */ /* 0x000fc800078e3cff */
[----:B---3--:R-:W-:Y:S02]  /*4070*/  @P5 LOP3.LUT R9, R9, R28, RZ, 0x3c, !PT ;  /* 0x0000001c09095212 */ /* 0x008fe400078e3cff */
[----:B------:R-:W3:Y:S01]  /*4080*/  @P1 LDG.E R28, desc[UR8][R18.64+0xbc] ;  /* 0x0000bc08121c1981 */ /* 0x000ee2000c1e1900 */
[----:B------:R-:W-:Y:S02]  /*4090*/  @P2 R2UR UR8, R16 ;  /* 0x00000000100822ca */ /* 0x000fe400000e0000 */
[----:B------:R-:W-:Y:S02]  /*40a0*/  @P2 R2UR UR9, R17 ;  /* 0x00000000110922ca */ /* 0x000fe400000e0000 */
[----:B--2---:R-:W-:-:S11]  /*40b0*/  @P1 LOP3.LUT R7, R7, R26, RZ, 0x3c, !PT ;  /* 0x0000001a07071212 */ /* 0x004fd600078e3cff */
[----:B------:R-:W2:Y:S01]  /*40c0*/  @P2 LDG.E R26, desc[UR8][R18.64+0xc8] ;  /* 0x0000c808121a2981 */ /* 0x000ea2000c1e1900 */
[----:B------:R-:W-:Y:S02]  /*40d0*/  @P2 R2UR UR6, R16 ;  /* 0x00000000100622ca */ /* 0x000fe400000e0000 */
[----:B------:R-:W-:Y:S02]  /*40e0*/  @P2 R2UR UR7, R17 ;  /* 0x00000000110722ca */ /* 0x000fe400000e0000 */
[----:B----4-:R-:W-:Y:S02]  /*40f0*/  @P1 LOP3.LUT R10, R10, R25, RZ, 0x3c, !PT ;  /* 0x000000190a0a1212 */ /* 0x010fe400078e3cff */
[----:B------:R-:W-:-:S09]  /*4100*/  @P1 LOP3.LUT R8, R8, R27, RZ, 0x3c, !PT ;  /* 0x0000001b08081212 */ /* 0x000fd200078e3cff */
[----:B------:R-:W4:Y:S04]  /*4110*/  @P2 LDG.E R25, desc[UR6][R18.64+0xcc] ;  /* 0x0000cc0612192981 */ /* 0x000f28000c1e1900 */
[----:B------:R-:W4:Y:S01]  /*4120*/  @P2 LDG.E R27, desc[UR6][R18.64+0xd4] ;  /* 0x0000d406121b2981 */ /* 0x000f22000c1e1900 */
[----:B---3--:R-:W-:-:S03]  /*4130*/  @P1 LOP3.LUT R11, R11, R28, RZ, 0x3c, !PT ;  /* 0x0000001c0b0b1212 */ /* 0x008fc600078e3cff */
[----:B------:R-:W3:Y:S01]  /*4140*/  @P2 LDG.E R28, desc[UR8][R18.64+0xd0] ;  /* 0x0000d008121c2981 */ /* 0x000ee2000c1e1900 */
[----:B------:R-:W-:Y:S02]  /*4150*/  @P3 R2UR UR8, R16 ;  /* 0x00000000100832ca */ /* 0x000fe400000e0000 */
[----:B------:R-:W-:Y:S02]  /*4160*/  @P3 R2UR UR9, R17 ;  /* 0x00000000110932ca */ /* 0x000fe400000e0000 */
[----:B--2---:R-:W-:-:S11]  /*4170*/  @P2 LOP3.LUT R7, R7, R26, RZ, 0x3c, !PT ;  /* 0x0000001a07072212 */ /* 0x004fd600078e3cff */
[----:B------:R-:W2:Y:S01]  /*4180*/  @P3 LDG.E R26, desc[UR8][R18.64+0xdc] ;  /* 0x0000dc08121a3981 */ /* 0x000ea2000c1e1900 */
[----:B------:R-:W-:Y:S02]  /*4190*/  @P3 R2UR UR6, R16 ;  /* 0x00000000100632ca */ /* 0x000fe400000e0000 */
[----:B------:R-:W-:Y:S02]  /*41a0*/  @P3 R2UR UR7, R17 ;  /* 0x00000000110732ca */ /* 0x000fe400000e0000 */
[----:B----4-:R-:W-:-:S11]  /*41b0*/  @P2 LOP3.LUT R10, R10, R25, RZ, 0x3c, !PT ;  /* 0x000000190a0a2212 */ /* 0x010fd600078e3cff */
[----:B------:R-:W4:Y:S01]  /*41c0*/  @P3 LDG.E R25, desc[UR6][R18.64+0xe0] ;  /* 0x0000e00612193981 */ /* 0x000f22000c1e1900 */
[----:B------:R-:W-:-:S03]  /*41d0*/  @P2 LOP3.LUT R8, R8, R27, RZ, 0x3c, !PT ;  /* 0x0000001b08082212 */ /* 0x000fc600078e3cff */
        /* <DEDUP_REMOVED lines=13> */
[----:B------:R-:W-:Y:S02]  /*42b0*/  @P5 R2UR UR6, R16 ;  /* 0x00000000100652ca */ /* 0x000fe400000e0000 */
[----:B------:R-:W-:Y:S02]  /*42c0*/  @P5 R2UR UR7, R17 ;  /* 0x00000000110752ca */ /* 0x000fe400000e0000 */
[----:B--2---:R-:W-:-:S11]  /*42d0*/  @P4 LOP3.LUT R7, R7, R26, RZ, 0x3c, !PT ;  /* 0x0000001a07074212 */ /* 0x004fd600078e3cff */
[----:B------:R-:W2:Y:S01]  /*42e0*/  @P5 LDG.E R26, desc[UR6][R18.64+0x104] ;  /* 0x00010406121a5981 */ /* 0x000ea2000c1e1900 */
[----:B---3--:R-:W-:Y:S02]  /*42f0*/  @P3 LOP3.LUT R11, R11, R28, RZ, 0x3c, !PT ;  /* 0x0000001c0b0b3212 */ /* 0x008fe400078e3cff */
[----:B------:R-:W-:Y:S01]  /*4300*/  @P6 R2UR UR10, R16 ;  /* 0x00000000100a62ca */ /* 0x000fe200000e0000 */
[----:B------:R-:W3:Y:S01]  /*4310*/  @P4 LDG.E R28, desc[UR8][R18.64+0xf8] ;  /* 0x0000f808121c4981 */ /* 0x000ee2000c1e1900 */
[----:B------:R-:W-:Y:S02]  /*4320*/  @P6 R2UR UR11, R17 ;  /* 0x00000000110b62ca */ /* 0x000fe400000e0000 */
[----:B----4-:R-:W-:Y:S02]  /*4330*/  @P4 LOP3.LUT R10, R10, R25, RZ, 0x3c, !PT ;  /* 0x000000190a0a4212 */ /* 0x010fe400078e3cff */
[----:B------:R-:W4:Y:S01]  /*4340*/  @P5 LDG.E R25, desc[UR6][R18.64+0x108] ;  /* 0x0001080612195981 */ /* 0x000f22000c1e1900 */
[----:B------:R-:W-:-:S03]  /*4350*/  @P4 LOP3.LUT R8, R8, R27, RZ, 0x3c, !PT ;  /* 0x0000001b08084212 */ /* 0x000fc600078e3cff */
[----:B------:R-:W4:Y:S01]  /*4360*/  @P5 LDG.E R27, desc[UR6][R18.64+0x110] ;  /* 0x00011006121b5981 */ /* 0x000f22000c1e1900 */
[----:B------:R-:W-:Y:S02]  /*4370*/  @P5 R2UR UR8, R16 ;  /* 0x00000000100852ca */ /* 0x000fe400000e0000 */
[----:B------:R-:W-:Y:S02]  /*4380*/  @P5 R2UR UR9, R17 ;  /* 0x00000000110952ca */ /* 0x000fe400000e0000 */
[----:B------:R-:W4:Y:S01]  /*4390*/  @P6 LDG.E R30, desc[UR10][R18.64+0x128] ;  /* 0x0001280a121e6981 */ /* 0x000f22000c1e1900 */
[----:B--2---:R-:W-:-:S03]  /*43a0*/  @P5 LOP3.LUT R7, R7, R26, RZ, 0x3c, !PT ;  /* 0x0000001a07075212 */ /* 0x004fc600078e3cff */
[----:B------:R-:W2:Y:S01]  /*43b0*/  @P6 LDG.E R26, desc[UR10][R18.64+0x118] ;  /* 0x0001180a121a6981 */ /* 0x000ea2000c1e1900 */
[----:B---3--:R-:W-:-:S06]  /*43c0*/  @P4 LOP3.LUT R11, R11, R28, RZ, 0x3c, !PT ;  /* 0x0000001c0b0b4212 */ /* 0x008fcc00078e3cff */
[----:B------:R-:W3:Y:S01]  /*43d0*/  @P5 LDG.E R28, desc[UR8][R18.64+0x10c] ;  /* 0x00010c08121c5981 */ /* 0x000ee2000c1e1900 */
[C---:B------:R-:W-:Y:S02]  /*43e0*/  @P6 R2UR UR6, R16.reuse ;  /* 0x00000000100662ca */ /* 0x040fe400000e0000 */
[C---:B------:R-:W-:Y:S02]  /*43f0*/  @P6 R2UR UR7, R17.reuse ;  /* 0x00000000110762ca */ /* 0x040fe400000e0000 */
[----:B------:R-:W-:Y:S02]  /*4400*/  @P6 R2UR UR8, R16 ;  /* 0x00000000100862ca */ /* 0x000fe400000e0000 */
[----:B------:R-:W-:Y:S02]  /*4410*/  @P6 R2UR UR9, R17 ;  /* 0x00000000110962ca */ /* 0x000fe400000e0000 */
[----:B----4-:R-:W-:Y:S02]  /*4420*/  @P5 LOP3.LUT R10, R10, R25, RZ, 0x3c, !PT ;  /* 0x000000190a0a5212 */ /* 0x010fe400078e3cff */
[----:B------:R-:W-:-:S05]  /*4430*/  @P5 LOP3.LUT R8, R8, R27, RZ, 0x3c, !PT ;  /* 0x0000001b08085212 */ /* 0x000fca00078e3cff */
[----:B------:R-:W4:Y:S04]  /*4440*/  @P6 LDG.E R25, desc[UR6][R18.64+0x11c] ;  /* 0x00011c0612196981 */ /* 0x000f28000c1e1900 */
[----:B------:R-:W4:Y:S01]  /*4450*/  @P6 LDG.E R27, desc[UR10][R18.64+0x124] ;  /* 0x0001240a121b6981 */ /* 0x000f22000c1e1900 */
[----:B--2---:R-:W-:-:S03]  /*4460*/  @P6 LOP3.LUT R7, R7, R26, RZ, 0x3c, !PT ;  /* 0x0000001a07076212 */ /* 0x004fc600078e3cff */
[----:B------:R-:W2:Y:S01]  /*4470*/  @P6 LDG.E R26, desc[UR8][R18.64+0x120] ;  /* 0x00012008121a6981 */ /* 0x000ea2000c1e1900 */
[----:B------:R-:W-:Y:S02]  /*4480*/  LOP3.LUT P0, RZ, R29, 0x8000, RZ, 0xc0, !PT ;  /* 0x000080001dff7812 */ /* 0x000fe4000780c0ff */
[----:B---3--:R-:W-:-:S11]  /*4490*/  @P5 LOP3.LUT R11, R11, R28, RZ, 0x3c, !PT ;  /* 0x0000001c0b0b5212 */ /* 0x008fd600078e3cff */
        /* <DEDUP_REMOVED lines=8> */
[----:B------:R-:W3:Y:S01]  /*4520*/  @P0 LDG.E R28, desc[UR6][R18.64+0x12c] ;  /* 0x00012c06121c0981 */ /* 0x000ee2000c1e1900 */
[----:B------:R-:W-:Y:S02]  /*4530*/  @P6 LOP3.LUT R9, R9, R30, RZ, 0x3c, !PT ;  /* 0x0000001e09096212 */ /* 0x000fe400078e3cff */
[----:B----4-:R-:W-:Y:S01]  /*4540*/  @P6 LOP3.LUT R10, R10, R25, RZ, 0x3c, !PT ;  /* 0x000000190a0a6212 */ /* 0x010fe200078e3cff */
[----:B------:R-:W4:Y:S01]  /*4550*/  @P0 LDG.E R30, desc[UR12][R18.64+0x13c] ;  /* 0x00013c0c121e0981 */ /* 0x000f22000c1e1900 */
[----:B------:R-:W-:-:S03]  /*4560*/  @P6 LOP3.LUT R8, R8, R27, RZ, 0x3c, !PT ;  /* 0x0000001b08086212 */ /* 0x000fc600078e3cff */
[----:B------:R-:W4:Y:S04]  /*4570*/  @P0 LDG.E R25, desc[UR6][R18.64+0x130] ;  /* 0x0001300612190981 */ /* 0x000f28000c1e1900 */
[----:B------:R-:W4:Y:S01]  /*4580*/  @P0 LDG.E R27, desc[UR10][R18.64+0x138] ;  /* 0x0001380a121b0981 */ /* 0x000f22000c1e1900 */
[----:B--2---:R-:W-:-:S03]  /*4590*/  @P6 LOP3.LUT R11, R11, R26, RZ, 0x3c, !PT ;  /* 0x0000001a0b0b6212 */ /* 0x004fc600078e3cff */
[----:B------:R-:W2:Y:S01]  /*45a0*/  @P0 LDG.E R26, desc[UR8][R18.64+0x134] ;  /* 0x00013408121a0981 */ /* 0x000ea2000c1e1900 */
[----:B------:R-:W-:-:S04]  /*45b0*/  UIADD3 UR4, UPT, UPT, UR4, 0x10, URZ ;  /* 0x0000001004047890 */ /* 0x000fc8000fffe0ff */
[----:B------:R-:W-:Y:S01]  /*45c0*/  UISETP.NE.AND UP0, UPT, UR4, 0x20, UPT ;  /* 0x000000200400788c */ /* 0x000fe2000bf05270 */
[----:B---3--:R-:W-:Y:S02]  /*45d0*/  @P0 LOP3.LUT R7, R7, R28, RZ, 0x3c, !PT ;  /* 0x0000001c07070212 */ /* 0x008fe400078e3cff */
[----:B----4-:R-:W-:Y:S02]  /*45e0*/  @P0 LOP3.LUT R9, R9, R30, RZ, 0x3c, !PT ;  /* 0x0000001e09090212 */ /* 0x010fe400078e3cff */
[----:B------:R-:W-:Y:S02]  /*45f0*/  @P0 LOP3.LUT R10, R10, R25, RZ, 0x3c, !PT ;  /* 0x000000190a0a0212 */ /* 0x000fe400078e3cff */
[----:B------:R-:W-:Y:S02]  /*4600*/  @P0 LOP3.LUT R8, R8, R27, RZ, 0x3c, !PT ;  /* 0x0000001b08080212 */ /* 0x000fe400078e3cff */
[----:B--2---:R-:W-:Y:S01]  /*4610*/  @P0 LOP3.LUT R11, R11, R26, RZ, 0x3c, !PT ;  /* 0x0000001a0b0b0212 */ /* 0x004fe200078e3cff */
[----:B------:R-:W-:Y:S06]  /*4620*/  BRA.U UP0, `(.L_x_14) ;  /* 0xffffffed00947547 */ /* 0x000fec000b83ffff */
[----:B------:R-:W-:-:S05]  /*4630*/  VIADD R22, R22, 0x1 ;  /* 0x0000000116167836 */ /* 0x000fca0000000000 */
[----:B------:R-:W-:-:S13]  /*4640*/  ISETP.NE.AND P0, PT, R22, 0x5, PT ;  /* 0x000000051600780c */ /* 0x000fda0003f05270 */
[----:B------:R-:W-:Y:S05]  /*4650*/  @P0 BRA `(.L_x_15) ;  /* 0xffffffec00780947 */ /* 0x000fea000383ffff */
[----:B------:R2:W-:Y:S04]  /*4660*/  STL.64 [R1+0x8], R10 ;  /* 0x0000080a01007387 */ /* 0x0005e80000100a00 */
[----:B------:R2:W-:Y:S04]  /*4670*/  STL [R1+0x4], R7 ;  /* 0x0000040701007387 */ /* 0x0005e80000100800 */
[----:B------:R2:W-:Y:S02]  /*4680*/  STL.64 [R1+0x10], R8 ;  /* 0x0000100801007387 */ /* 0x0005e40000100a00 */
.L_x_9:
[----:B------:R-:W-:Y:S05]  /*4690*/  BSYNC.RECONVERGENT B1 ;  /* 0x0000000000017941 */ /* 0x000fea0003800200 */
.L_x_8:
[C---:B------:R-:W-:Y:S01]  /*46a0*/  ISETP.GT.U32.AND P0, PT, R15.reuse, 0x3, PT ;  /* 0x000000030f00780c */ /* 0x040fe20003f04070 */
[----:B------:R-:W-:Y:S01]  /*46b0*/  VIADD R0, R0, 0x1 ;  /* 0x0000000100007836 */ /* 0x000fe20000000000 */
[--C-:B------:R-:W-:Y:S02]  /*46c0*/  SHF.R.U64 R15, R15, 0x2, R14.reuse ;  /* 0x000000020f0f7819 */ /* 0x100fe4000000120e */
[----:B------:R-:W-:Y:S02]  /*46d0*/  ISETP.GT.U32.AND.EX P0, PT, R14, RZ, PT, P0 ;  /* 0x000000ff0e00720c */ /* 0x000fe40003f04100 */
[----:B------:R-:W-:-:S11]  /*46e0*/  SHF.R.U32.HI R14, RZ, 0x2, R14 ;  /* 0x00000002ff0e7819 */ /* 0x000fd6000001160e */
[----:B------:R-:W-:Y:S05]  /*46f0*/  @P0 BRA `(.L_x_16) ;  /* 0xffffffc000f40947 */ /* 0x000fea000383ffff */
.L_x_7:
[----:B------:R-:W-:Y:S05]  /*4700*/  BSYNC.RECONVERGENT B0 ;  /* 0x0000000000007941 */ /* 0x000fea0003800200 */
.L_x_6:
[----:B------:R-:W-:Y:S02]  /*4710*/  R2UR UR4, R16 ;  /* 0x00000000100472ca */ /* 0x000fe400000e0000 */
[----:B------:R-:W-:-:S13]  /*4720*/  R2UR UR5, R17 ;  /* 0x00000000110572ca */ /* 0x000fda00000e0000 */
[----:B------:R-:W3:Y:S01]  /*4730*/  LD.E R4, desc[UR4][R4.64] ;  /* 0x0000000404047980 */ /* 0x000ee2000c101900 */
[----:B------:R-:W-:-:S04]  /*4740*/  SHF.R.U32.HI R0, RZ, 0x2, R7 ;  /* 0x00000002ff007819 */ /* 0x000fc80000011607 */
[----:B------:R-:W-:Y:S01]  /*4750*/  LOP3.LUT R0, R0, R7, RZ, 0x3c, !PT ;  /* 0x0000000700007212 */ /* 0x000fe200078e3cff */
[----:B012---:R-:W-:-:S04]  /*4760*/  IMAD.SHL.U32 R7, R9, 0x10, RZ ;  /* 0x0000001009077824 */ /* 0x007fc800078e00ff */
[----:B------:R-:W-:-:S05]  /*4770*/  IMAD.SHL.U32 R8, R0, 0x2, RZ ;  /* 0x0000000200087824 */ /* 0x000fca00078e00ff */
[----:B------:R-:W-:Y:S01]  /*4780*/  LOP3.LUT R8, R0, R8, R7, 0x96, !PT ;  /* 0x0000000800087212 */ /* 0x000fe200078e9607 */
[----:B------:R-:W-:-:S03]  /*4790*/  IMAD.MOV.U32 R0, RZ, RZ, 0x2f800000 ;  /* 0x2f800000ff007424 */ /* 0x000fc600078e00ff */
[----:B------:R-:W-:-:S04]  /*47a0*/  LOP3.LUT R9, R8, R9, RZ, 0x3c, !PT ;  /* 0x0000000908097212 */ /* 0x000fc800078e3cff */
[----:B------:R-:W-:-:S04]  /*47b0*/  IADD3 R9, PT, PT, R6, 0x587c5, R9 ;  /* 0x000587c506097810 */ /* 0x000fc80007ffe009 */
[----:B------:R-:W-:-:S05]  /*47c0*/  I2FP.F32.U32 R9, R9 ;  /* 0x0000000900097245 */ /* 0x000fca0000201000 */
[----:B------:R-:W-:-:S04]  /*47d0*/  FFMA R9, R9, R0, 1.1641532182693481445e-10 ;  /* 0x2f00000009097423 */ /* 0x000fc80000000000 */
[----:B---3--:R-:W-:-:S05]  /*47e0*/  FADD R9, R9, R4 ;  /* 0x0000000409097221 */ /* 0x008fca0000000000 */
[----:B------:R0:W-:Y:S04]  /*47f0*/  ST.E desc[UR4][R2.64], R9 ;  /* 0x0000000902007985 */ /* 0x0001e8000c101904 */
[----:B------:R-:W2:Y:S04]  /*4800*/  LDL R16, [R1+0x34] ;  /* 0x0000340001107983 */ /* 0x000ea80000100800 */
[----:B------:R-:W2:Y:S04]  /*4810*/  LDL R17, [R1+0x38] ;  /* 0x0000380001117983 */ /* 0x000ea80000100800 */
[----:B0-----:R-:W2:Y:S04]  /*4820*/  LDL R2, [R1+0x30] ;  /* 0x0000300001027983 */ /* 0x001ea80000100800 */
[----:B------:R-:W2:Y:S04]  /*4830*/  LDL R18, [R1+0x3c] ;  /* 0x00003c0001127983 */ /* 0x000ea80000100800 */
        /* <DEDUP_REMOVED lines=10> */
[----:B------:R0:W2:Y:S02]  /*48e0*/  LDL R31, [R1+0x68] ;  /* 0x00006800011f7983 */ /* 0x0000a40000100800 */
[----:B0-----:R-:W-:Y:S01]  /*48f0*/  VIADD R1, R1, 0x70 ;  /* 0x0000007001017836 */ /* 0x001fe20000000000 */
[----:B--2---:R-:W-:Y:S06]  /*4900*/  RET.REL.NODEC R20 `(_Z10initThreadPf) ;  /* 0xffffffb414bc7950 */ /* 0x004fec0003c3ffff */
.L_x_17:
[----:B------:R-:W-:-:S00]  /*4910*/  BRA `(.L_x_17) ;  /* 0xfffffffc00fc7947 */ /* 0x000fc0000383ffff */
[----:B------:R-:W-:-:S00]  /*4920*/  NOP ;  /* 0x0000000000007918 */ /* 0x000fc00000000000 */
        /* <DEDUP_REMOVED lines=13> */
.L_x_36:


//--------------------- .text._Z16initCurandStatesP17curandStateXORWOWm --------------------------
	.section	.text._Z16initCurandStatesP17curandStateXORWOWm,"ax",@progbits
	.align	128
        .global         _Z16initCurandStatesP17curandStateXORWOWm
        .type           _Z16initCurandStatesP17curandStateXORWOWm,@function
        .size           _Z16initCurandStatesP17curandStateXORWOWm,(.L_x_38 - _Z16initCurandStatesP17curandStateXORWOWm)
        .other          _Z16initCurandStatesP17curandStateXORWOWm,@"STO_CUDA_ENTRY STV_DEFAULT"
_Z16initCurandStatesP17curandStateXORWOWm:
.text._Z16initCurandStatesP17curandStateXORWOWm:
[----:B------:R-:W-:Y:S01]  /*0000*/  LDC R1, c[0x0][0x37c] ;  /* 0x0000df00ff017b82 */ /* 0x000fe20000000800 */
[----:B------:R-:W0:Y:S07]  /*0010*/  S2R R3, SR_TID.X ;  /* 0x0000000000037919 */ /* 0x000e2e0000002100 */
[----:B------:R-:W0:Y:S01]  /*0020*/  S2UR UR4, SR_CTAID.X ;  /* 0x00000000000479c3 */ /* 0x000e220000002500 */
[----:B------:R-:W1:Y:S01]  /*0030*/  LDCU.64 UR6, c[0x0][0x388] ;  /* 0x00007100ff0677ac */ /* 0x000e620008000a00 */
[----:B------:R-:W-:Y:S06]  /*0040*/  BSSY.RECONVERGENT B0, `(.L_x_18) ;  /* 0x00000e7000007945 */ /* 0x000fec0003800200 */
[----:B------:R-:W0:Y:S08]  /*0050*/  LDC R0, c[0x0][0x360] ;  /* 0x0000d800ff007b82 */ /* 0x000e300000000800 */
[----:B------:R-:W2:Y:S01]  /*0060*/  LDC.64 R6, c[0x0][0x380] ;  /* 0x0000e000ff067b82 */ /* 0x000ea20000000a00 */
[----:B0-----:R-:W-:Y:S01]  /*0070*/  IMAD R0, R0, UR4, R3 ;  /* 0x0000000400007c24 */ /* 0x001fe2000f8e0203 */
[----:B------:R-:W0:Y:S04]  /*0080*/  LDCU.64 UR4, c[0x0][0x358] ;  /* 0x00006b00ff0477ac */ /* 0x000e280008000a00 */
[----:B-1----:R-:W-:-:S02]  /*0090*/  IADD3 R2, P0, PT, R0, UR6, RZ ;  /* 0x0000000600027c10 */ /* 0x002fc4000ff1e0ff */
[----:B------:R-:W-:Y:S01]  /*00a0*/  SHF.R.S32.HI R13, RZ, 0x1f, R0 ;  /* 0x0000001fff0d7819 */ /* 0x000fe20000011400 */
[----:B--2---:R-:W-:Y:S01]  /*00b0*/  IMAD.WIDE R6, R0, 0x30, R6 ;  /* 0x0000003000067825 */ /* 0x004fe200078e0206 */
[----:B------:R-:W-:Y:S02]  /*00c0*/  LOP3.LUT R2, R2, 0xaad26b49, RZ, 0x3c, !PT ;  /* 0xaad26b4902027812 */ /* 0x000fe400078e3cff */
[----:B------:R-:W-:Y:S02]  /*00d0*/  IADD3.X R3, PT, PT, R13, UR7, RZ, P0, !PT ;  /* 0x000000070d037c10 */ /* 0x000fe400087fe4ff */
[----:B------:R-:W-:Y:S01]  /*00e0*/  ISETP.NE.AND P0, PT, R0, RZ, PT ;  /* 0x000000ff0000720c */ /* 0x000fe20003f05270 */
[----:B------:R-:W-:Y:S01]  /*00f0*/  IMAD R2, R2, 0x4182bed5, RZ ;  /* 0x4182bed502027824 */ /* 0x000fe200078e02ff */
[----:B------:R-:W-:-:S03]  /*0100*/  LOP3.LUT R3, R3, 0xf7dcefdd, RZ, 0x3c, !PT ;  /* 0xf7dcefdd03037812 */ /* 0x000fc600078e3cff */
[C---:B------:R-:W-:Y:S01]  /*0110*/  VIADD R5, R2.reuse, 0x75bcd15 ;  /* 0x075bcd1502057836 */ /* 0x040fe20000000000 */
[C---:B------:R-:W-:Y:S01]  /*0120*/  LOP3.LUT R8, R2.reuse, 0x159a55e5, RZ, 0x3c, !PT ;  /* 0x159a55e502087812 */ /* 0x040fe200078e3cff */
[----:B------:R-:W-:Y:S02]  /*0130*/  IMAD R3, R3, -0x658354e5, RZ ;  /* 0x9a7cab1b03037824 */ /* 0x000fe400078e02ff */
[C---:B------:R-:W-:Y:S02]  /*0140*/  VIADD R11, R2.reuse, 0x583f19 ;  /* 0x00583f19020b7836 */ /* 0x040fe40000000000 */
[C---:B------:R-:W-:Y:S01]  /*0150*/  VIADD R9, R3.reuse, 0x1f123bb5 ;  /* 0x1f123bb503097836 */ /* 0x040fe20000000000 */
[----:B------:R-:W-:Y:S02]  /*0160*/  IADD3 R4, PT, PT, R2, 0x64f0c9, R3 ;  /* 0x0064f0c902047810 */ /* 0x000fe40007ffe003 */
[----:B------:R-:W-:Y:S02]  /*0170*/  LOP3.LUT R10, R3, 0x5491333, RZ, 0x3c, !PT ;  /* 0x05491333030a7812 */ /* 0x000fe400078e3cff */
[----:B0-----:R0:W-:Y:S04]  /*0180*/  STG.E.64 desc[UR4][R6.64+0x8], R8 ;  /* 0x0000080806007986 */ /* 0x0011e8000c101b04 */
[----:B------:R0:W-:Y:S04]  /*0190*/  STG.E.64 desc[UR4][R6.64], R4 ;  /* 0x0000000406007986 */ /* 0x0001e8000c101b04 */
[----:B------:R0:W-:Y:S01]  /*01a0*/  STG.E.64 desc[UR4][R6.64+0x10], R10 ;  /* 0x0000100a06007986 */ /* 0x0001e2000c101b04 */
[----:B------:R-:W-:Y:S05]  /*01b0*/  @!P0 BRA `(.L_x_19) ;  /* 0x0000000c003c8947 */ /* 0x000fea0003800000 */
[----:B------:R-:W-:-:S07]  /*01c0*/  IMAD.MOV.U32 R12, RZ, RZ, RZ ;  /* 0x000000ffff0c7224 */ /* 0x000fce00078e00ff */
.L_x_25:
[----:B-1----:R-:W-:Y:S01]  /*01d0*/  LOP3.LUT R2, R0, 0x3, RZ, 0xc0, !PT ;  /* 0x0000000300027812 */ /* 0x002fe200078ec0ff */
[----:B------:R-:W-:Y:S03]  /*01e0*/  BSSY.RECONVERGENT B1, `(.L_x_20) ;  /* 0x00000c6000017945 */ /* 0x000fe60003800200 */
[----:B------:R-:W-:-:S04]  /*01f0*/  ISETP.NE.U32.AND P0, PT, R2, RZ, PT ;  /* 0x000000ff0200720c */ /* 0x000fc80003f05070 */
[----:B------:R-:W-:-:S13]  /*0200*/  ISETP.NE.AND.EX P0, PT, RZ, RZ, PT, P0 ;  /* 0x000000ffff00720c */ /* 0x000fda0003f05300 */
[----:B------:R-:W-:Y:S05]  /*0210*/  @!P0 BRA `(.L_x_21) ;  /* 0x0000000c00088947 */ /* 0x000fea0003800000 */
[----:B0-----:R-:W0:Y:S01]  /*0220*/  LDC.64 R8, c[0x4][RZ] ;  /* 0x01000000ff087b82 */ /* 0x001e220000000a00 */
[----:B------:R-:W-:Y:S02]  /*0230*/  IMAD.MOV.U32 R14, RZ, RZ, RZ ;  /* 0x000000ffff0e7224 */ /* 0x000fe400078e00ff */
[----:B0-----:R-:W-:-:S07]  /*0240*/  IMAD.WIDE.U32 R8, R12, 0xc80, R8 ;  /* 0x00000c800c087825 */ /* 0x001fce00078e0008 */
.L_x_24:
[----:B-1----:R-:W-:Y:S01]  /*0250*/  IMAD.MOV.U32 R15, RZ, RZ, RZ ;  /* 0x000000ffff0f7224 */ /* 0x002fe200078e00ff */
[----:B------:R-:W-:Y:S01]  /*0260*/  CS2R R2, SRZ ;  /* 0x0000000000027805 */ /* 0x000fe2000001ff00 */
[----:B------:R-:W-:Y:S01]  /*0270*/  IMAD.MOV.U32 R17, RZ, RZ, RZ ;  /* 0x000000ffff117224 */ /* 0x000fe200078e00ff */
[----:B------:R-:W-:-:S07]  /*0280*/  CS2R R4, SRZ ;  /* 0x0000000000047805 */ /* 0x000fce000001ff00 */
.L_x_23:
[----:B------:R-:W-:-:S05]  /*0290*/  IMAD.WIDE.U32 R10, R17, 0x4, R6 ;  /* 0x00000004110a7825 */ /* 0x000fca00078e0006 */
[----:B------:R0:W5:Y:S01]  /*02a0*/  LDG.E R16, desc[UR4][R10.64+0x4] ;  /* 0x000004040a107981 */ /* 0x000162000c1e1900 */
[----:B------:R-:W-:-:S07]  /*02b0*/  IMAD.MOV.U32 R19, RZ, RZ, RZ ;  /* 0x000000ffff137224 */ /* 0x000fce00078e00ff */
.L_x_22:
[----:B-----5:R-:W-:Y:S01]  /*02c0*/  SHF.R.U32.HI R24, RZ, R19, R16 ;  /* 0x00000013ff187219 */ /* 0x020fe20000011610 */
[----:B0-----:R-:W-:-:S03]  /*02d0*/  IMAD.SHL.U32 R10, R17, 0x20, RZ ;  /* 0x00000020110a7824 */ /* 0x001fc600078e00ff */
[----:B------:R-:W-:Y:S01]  /*02e0*/  LOP3.LUT R11, R24, 0x1, RZ, 0xc0, !PT ;  /* 0x00000001180b7812 */ /* 0x000fe200078ec0ff */
[----:B------:R-:W-:-:S03]  /*02f0*/  IMAD.IADD R10, R10, 0x1, R19 ;  /* 0x000000010a0a7824 */ /* 0x000fc600078e0213 */
[----:B------:R-:W-:Y:S01]  /*0300*/  ISETP.NE.U32.AND P0, PT, R11, 0x1, PT ;  /* 0x000000010b00780c */ /* 0x000fe20003f05070 */
[----:B------:R-:W-:-:S03]  /*0310*/  IMAD R11, R10, 0x5, RZ ;  /* 0x000000050a0b7824 */ /* 0x000fc600078e02ff */
[----:B------:R-:W-:Y:S01]  /*0320*/  R2P PR, R24, 0x7e ;  /* 0x0000007e18007804 */ /* 0x000fe20000000000 */
[----:B------:R-:W-:-:S08]  /*0330*/  IMAD.WIDE.U32 R10, R11, 0x4, R8 ;  /* 0x000000040b0a7825 */ /* 0x000fd000078e0008 */
[----:B------:R-:W2:Y:S04]  /*0340*/  @!P0 LDG.E R18, desc[UR4][R10.64] ;  /* 0x000000040a128981 */ /* 0x000ea8000c1e1900 */
[----:B------:R-:W3:Y:S04]  /*0350*/  @!P0 LDG.E R20, desc[UR4][R10.64+0x10] ;  /* 0x000010040a148981 */ /* 0x000ee8000c1e1900 */
[----:B------:R-:W4:Y:S04]  /*0360*/  @P1 LDG.E R22, desc[UR4][R10.64+0x14] ;  /* 0x000014040a161981 */ /* 0x000f28000c1e1900 */
[----:B------:R-:W4:Y:S04]  /*0370*/  @P2 LDG.E R26, desc[UR4][R10.64+0x28] ;  /* 0x000028040a1a2981 */ /* 0x000f28000c1e1900 */
[----:B------:R-:W4:Y:S04]  /*0380*/  @!P0 LDG.E R21, desc[UR4][R10.64+0x4] ;  /* 0x000004040a158981 */ /* 0x000f28000c1e1900 */
[----:B------:R-:W4:Y:S04]  /*0390*/  @!P0 LDG.E R23, desc[UR4][R10.64+0xc] ;  /* 0x00000c040a178981 */ /* 0x000f28000c1e1900 */
[----:B------:R-:W4:Y:S04]  /*03a0*/  @P1 LDG.E R25, desc[UR4][R10.64+0x18] ;  /* 0x000018040a191981 */ /* 0x000f28000c1e1900 */
[----:B------:R-:W4:Y:S04]  /*03b0*/  @P3 LDG.E R28, desc[UR4][R10.64+0x3c] ;  /* 0x00003c040a1c3981 */ /* 0x000f28000c1e1900 */
[----:B------:R-:W4:Y:S01]  /*03c0*/  @P6 LDG.E R27, desc[UR4][R10.64+0x7c] ;  /* 0x00007c040a1b6981 */ /* 0x000f22000c1e1900 */
[----:B--2---:R-:W-:-:S03]  /*03d0*/  @!P0 LOP3.LUT R15, R15, R18, RZ, 0x3c, !PT ;  /* 0x000000120f0f8212 */ /* 0x004fc600078e3cff */
[----:B------:R-:W2:Y:S01]  /*03e0*/  @!P0 LDG.E R18, desc[UR4][R10.64+0x8] ;  /* 0x000008040a128981 */ /* 0x000ea2000c1e1900 */
[----:B---3--:R-:W-:-:S03]  /*03f0*/  @!P0 LOP3.LUT R3, R3, R20, RZ, 0x3c, !PT ;  /* 0x0000001403038212 */ /* 0x008fc600078e3cff */
[----:B------:R-:W3:Y:S01]  /*0400*/  @P1 LDG.E R20, desc[UR4][R10.64+0x24] ;  /* 0x000024040a141981 */ /* 0x000ee2000c1e1900 */
[----:B----4-:R-:W-:-:S03]  /*0410*/  @P1 LOP3.LUT R15, R15, R22, RZ, 0x3c, !PT ;  /* 0x000000160f0f1212 */ /* 0x010fc600078e3cff */
[----:B------:R-:W4:Y:S01]  /*0420*/  @P2 LDG.E R22, desc[UR4][R10.64+0x38] ;  /* 0x000038040a162981 */ /* 0x000f22000c1e1900 */
[----:B------:R-:W-:-:S03]  /*0430*/  @P2 LOP3.LUT R15, R15, R26, RZ, 0x3c, !PT ;  /* 0x0000001a0f0f2212 */ /* 0x000fc600078e3cff */
[----:B------:R-:W4:Y:S01]  /*0440*/  @P4 LDG.E R26, desc[UR4][R10.64+0x50] ;  /* 0x000050040a1a4981 */ /* 0x000f22000c1e1900 */
[----:B------:R-:W-:-:S03]  /*0450*/  @!P0 LOP3.LUT R4, R4, R21, RZ, 0x3c, !PT ;  /* 0x0000001504048212 */ /* 0x000fc600078e3cff */
[----:B------:R-:W4:Y:S01]  /*0460*/  @P1 LDG.E R21, desc[UR4][R10.64+0x20] ;  /* 0x000020040a151981 */ /* 0x000f22000c1e1900 */
[----:B------:R-:W-:-:S03]  /*0470*/  @!P0 LOP3.LUT R2, R2, R23, RZ, 0x3c, !PT ;  /* 0x0000001702028212 */ /* 0x000fc600078e3cff */
[----:B------:R-:W4:Y:S01]  /*0480*/  @P2 LDG.E R23, desc[UR4][R10.64+0x2c] ;  /* 0x00002c040a172981 */ /* 0x000f22000c1e1900 */
[----:B------:R-:W-:-:S03]  /*0490*/  @P1 LOP3.LUT R4, R4, R25, RZ, 0x3c, !PT ;  /* 0x0000001904041212 */ /* 0x000fc600078e3cff */
[----:B------:R-:W4:Y:S01]  /*04a0*/  @P2 LDG.E R25, desc[UR4][R10.64+0x34] ;  /* 0x000034040a192981 */ /* 0x000f22000c1e1900 */
[----:B--2---:R-:W-:-:S03]  /*04b0*/  @!P0 LOP3.LUT R5, R5, R18, RZ, 0x3c, !PT ;  /* 0x0000001205058212 */ /* 0x004fc600078e3cff */
[----:B------:R-:W2:Y:S01]  /*04c0*/  @P1 LDG.E R18, desc[UR4][R10.64+0x1c] ;  /* 0x00001c040a121981 */ /* 0x000ea2000c1e1900 */
[----:B---3--:R-:W-:-:S03]  /*04d0*/  @P1 LOP3.LUT R3, R3, R20, RZ, 0x3c, !PT ;  /* 0x0000001403031212 */ /* 0x008fc600078e3cff */
[----:B------:R-:W3:Y:S01]  /*04e0*/  @P2 LDG.E R20, desc[UR4][R10.64+0x30] ;  /* 0x000030040a142981 */ /* 0x000ee2000c1e1900 */
[----:B----4-:R-:W-:-:S03]  /*04f0*/  @P2 LOP3.LUT R3, R3, R22, RZ, 0x3c, !PT ;  /* 0x0000001603032212 */ /* 0x010fc600078e3cff */
[----:B------:R-:W4:Y:S01]  /*0500*/  @P3 LDG.E R22, desc[UR4][R10.64+0x4c] ;  /* 0x00004c040a163981 */ /* 0x000f22000c1e1900 */
[----:B------:R-:W-:-:S04]  /*0510*/  @P3 LOP3.LUT R15, R15, R28, RZ, 0x3c, !PT ;  /* 0x0000001c0f0f3212 */ /* 0x000fc800078e3cff */
[----:B------:R-:W-:Y:S02]  /*0520*/  @P4 LOP3.LUT R15, R15, R26, RZ, 0x3c, !PT ;  /* 0x0000001a0f0f4212 */ /* 0x000fe400078e3cff */
[----:B------:R-:W-:Y:S01]  /*0530*/  @P1 LOP3.LUT R2, R2, R21, RZ, 0x3c, !PT ;  /* 0x0000001502021212 */ /* 0x000fe200078e3cff */
[----:B------:R-:W4:Y:S04]  /*0540*/  @P5 LDG.E R26, desc[UR4][R10.64+0x64] ;  /* 0x000064040a1a5981 */ /* 0x000f28000c1e1900 */
[----:B------:R-:W4:Y:S01]  /*0550*/  @P3 LDG.E R21, desc[UR4][R10.64+0x40] ;  /* 0x000040040a153981 */ /* 0x000f22000c1e1900 */
[----:B------:R-:W-:Y:S02]  /*0560*/  @P2 LOP3.LUT R4, R4, R23, RZ, 0x3c, !PT ;  /* 0x0000001704042212 */ /* 0x000fe400078e3cff */
[----:B------:R-:W-:Y:S01]  /*0570*/  @P2 LOP3.LUT R2, R2, R25, RZ, 0x3c, !PT ;  /* 0x0000001902022212 */ /* 0x000fe200078e3cff */
[----:B------:R-:W4:Y:S04]  /*0580*/  @P3 LDG.E R23, desc[UR4][R10.64+0x48] ;  /* 0x000048040a173981 */ /* 0x000f28000c1e1900 */
[----:B------:R-:W4:Y:S01]  /*0590*/  @P4 LDG.E R25, desc[UR4][R10.64+0x54] ;  /* 0x000054040a194981 */ /* 0x000f22000c1e1900 */
[----:B--2---:R-:W-:-:S03]  /*05a0*/  @P1 LOP3.LUT R5, R5, R18, RZ, 0x3c, !PT ;  /* 0x0000001205051212 */ /* 0x004fc600078e3cff */
[----:B------:R-:W2:Y:S01]  /*05b0*/  @P3 LDG.E R18, desc[UR4][R10.64+0x44] ;  /* 0x000044040a123981 */ /* 0x000ea2000c1e1900 */
[----:B---3--:R-:W-:-:S03]  /*05c0*/  @P2 LOP3.LUT R5, R5, R20, RZ, 0x3c, !PT ;  /* 0x0000001405052212 */ /* 0x008fc600078e3cff */
[----:B------:R-:W3:Y:S01]  /*05d0*/  @P4 LDG.E R20, desc[UR4][R10.64+0x58] ;  /* 0x000058040a144981 */ /* 0x000ee2000c1e1900 */
[----:B----4-:R-:W-:-:S03]  /*05e0*/  @P3 LOP3.LUT R3, R3, R22, RZ, 0x3c, !PT ;  /* 0x0000001603033212 */ /* 0x010fc600078e3cff */
[----:B------:R-:W4:Y:S01]  /*05f0*/  @P4 LDG.E R22, desc[UR4][R10.64+0x60] ;  /* 0x000060040a164981 */ /* 0x000f22000c1e1900 */
[----:B------:R-:W-:Y:S02]  /*0600*/  LOP3.LUT P0, RZ, R24, 0x80, RZ, 0xc0, !PT ;  /* 0x0000008018ff7812 */ /* 0x000fe4000780c0ff */
[----:B------:R-:W-:Y:S02]  /*0610*/  @P5 LOP3.LUT R15, R15, R26, RZ, 0x3c, !PT ;  /* 0x0000001a0f0f5212 */ /* 0x000fe400078e3cff */
[----:B------:R-:W4:Y:S01]  /*0620*/  @P6 LDG.E R26, desc[UR4][R10.64+0x78] ;  /* 0x000078040a1a6981 */ /* 0x000f22000c1e1900 */
[----:B------:R-:W-:-:S03]  /*0630*/  @P3 LOP3.LUT R4, R4, R21, RZ, 0x3c, !PT ;  /* 0x0000001504043212 */ /* 0x000fc600078e3cff */
[----:B------:R-:W4:Y:S01]  /*0640*/  @P4 LDG.E R21, desc[UR4][R10.64+0x5c] ;  /* 0x00005c040a154981 */ /* 0x000f22000c1e1900 */
[----:B------:R-:W-:-:S03]  /*0650*/  @P3 LOP3.LUT R2, R2, R23, RZ, 0x3c, !PT ;  /* 0x0000001702023212 */ /* 0x000fc600078e3cff */
[----:B------:R-:W4:Y:S01]  /*0660*/  @P5 LDG.E R23, desc[UR4][R10.64+0x68] ;  /* 0x000068040a175981 */ /* 0x000f22000c1e1900 */
[----:B------:R-:W-:-:S03]  /*0670*/  @P4 LOP3.LUT R4, R4, R25, RZ, 0x3c, !PT ;  /* 0x0000001904044212 */ /* 0x000fc600078e3cff */
[----:B------:R-:W4:Y:S01]  /*0680*/  @P5 LDG.E R25, desc[UR4][R10.64+0x70] ;  /* 0x000070040a195981 */ /* 0x000f22000c1e1900 */
[----:B--2---:R-:W-:-:S03]  /*0690*/  @P3 LOP3.LUT R5, R5, R18, RZ, 0x3c, !PT ;  /* 0x0000001205053212 */ /* 0x004fc600078e3cff */
[----:B------:R-:W2:Y:S01]  /*06a0*/  @P5 LDG.E R18, desc[UR4][R10.64+0x6c] ;  /* 0x00006c040a125981 */ /* 0x000ea2000c1e1900 */
[----:B---3--:R-:W-:-:S03]  /*06b0*/  @P4 LOP3.LUT R5, R5, R20, RZ, 0x3c, !PT ;  /* 0x0000001405054212 */ /* 0x008fc600078e3cff */
[----:B------:R-:W3:Y:S01]  /*06c0*/  @P5 LDG.E R20, desc[UR4][R10.64+0x74] ;  /* 0x000074040a145981 */ /* 0x000ee2000c1e1900 */
[----:B----4-:R-:W-:-:S03]  /*06d0*/  @P4 LOP3.LUT R3, R3, R22, RZ, 0x3c, !PT ;  /* 0x0000001603034212 */ /* 0x010fc600078e3cff */
[----:B------:R-:W4:Y:S01]  /*06e0*/  @P0 LDG.E R22, desc[UR4][R10.64+0x8c] ;  /* 0x00008c040a160981 */ /* 0x000f22000c1e1900 */
[----:B------:R-:W-:-:S03]  /*06f0*/  @P6 LOP3.LUT R15, R15, R26, RZ, 0x3c, !PT ;  /* 0x0000001a0f0f6212 */ /* 0x000fc600078e3cff */
        /* <DEDUP_REMOVED lines=15> */
[----:B------:R-:W-:Y:S02]  /*07f0*/  @P0 LOP3.LUT R4, R4, R23, RZ, 0x3c, !PT ;  /* 0x0000001704040212 */ /* 0x000fe400078e3cff */
[----:B------:R-:W-:Y:S02]  /*0800*/  @P0 LOP3.LUT R2, R2, R25, RZ, 0x3c, !PT ;  /* 0x0000001902020212 */ /* 0x000fe400078e3cff */
[----:B--2---:R-:W-:Y:S02]  /*0810*/  @P6 LOP3.LUT R5, R5, R18, RZ, 0x3c, !PT ;  /* 0x0000001205056212 */ /* 0x004fe400078e3cff */
[----:B---3--:R-:W-:-:S02]  /*0820*/  @P6 LOP3.LUT R3, R3, R20, RZ, 0x3c, !PT ;  /* 0x0000001403036212 */ /* 0x008fc400078e3cff */
[----:B----4-:R-:W-:Y:S02]  /*0830*/  @P0 LOP3.LUT R5, R5, R22, RZ, 0x3c, !PT ;  /* 0x0000001605050212 */ /* 0x010fe400078e3cff */
[----:B------:R-:W-:Y:S02]  /*0840*/  @P0 LOP3.LUT R3, R3, R26, RZ, 0x3c, !PT ;  /* 0x0000001a03030212 */ /* 0x000fe400078e3cff */
[----:B------:R-:W-:-:S13]  /*0850*/  R2P PR, R24.B1, 0x7f ;  /* 0x0000007f18007804 */ /* 0x000fda0000001000 */
[----:B------:R-:W2:Y:S04]  /*0860*/  @P0 LDG.E R18, desc[UR4][R10.64+0xa0] ;  /* 0x0000a0040a120981 */ /* 0x000ea8000c1e1900 */
[----:B------:R-:W3:Y:S04]  /*0870*/  @P1 LDG.E R22, desc[UR4][R10.64+0xb4] ;  /* 0x0000b4040a161981 */ /* 0x000ee8000c1e1900 */
[----:B------:R-:W4:Y:S04]  /*0880*/  @P2 LDG.E R26, desc[UR4][R10.64+0xc8] ;  /* 0x0000c8040a1a2981 */ /* 0x000f28000c1e1900 */
[----:B------:R-:W4:Y:S04]  /*0890*/  @P3 LDG.E R28, desc[UR4][R10.64+0xdc] ;  /* 0x0000dc040a1c3981 */ /* 0x000f28000c1e1900 */
[----:B------:R-:W4:Y:S04]  /*08a0*/  @P0 LDG.E R23, desc[UR4][R10.64+0xa4] ;  /* 0x0000a4040a170981 */ /* 0x000f28000c1e1900 */
[----:B------:R-:W4:Y:S04]  /*08b0*/  @P0 LDG.E R20, desc[UR4][R10.64+0xa8] ;  /* 0x0000a8040a140981 */ /* 0x000f28000c1e1900 */
[----:B------:R-:W4:Y:S04]  /*08c0*/  @P4 LDG.E R25, desc[UR4][R10.64+0xf0] ;  /* 0x0000f0040a194981 */ /* 0x000f28000c1e1900 */
        /* <DEDUP_REMOVED lines=21> */
[----:B------:R-:W-:Y:S02]  /*0a20*/  LOP3.LUT P0, RZ, R24, 0x8000, RZ, 0xc0, !PT ;  /* 0x0000800018ff7812 */ /* 0x000fe4000780c0ff */
[----:B----4-:R-:W-:Y:S01]  /*0a30*/  @P5 LOP3.LUT R15, R15, R26, RZ, 0x3c, !PT ;  /* 0x0000001a0f0f5212 */ /* 0x010fe200078e3cff */
[----:B------:R-:W4:Y:S04]  /*0a40*/  @P3 LDG.E R24, desc[UR4][R10.64+0xe4] ;  /* 0x0000e4040a183981 */ /* 0x000f28000c1e1900 */
[----:B------:R-:W2:Y:S01]  /*0a50*/  @P6 LDG.E R26, desc[UR4][R10.64+0x118] ;  /* 0x000118040a1a6981 */ /* 0x000ea2000c1e1900 */
        /* <DEDUP_REMOVED lines=8> */
[----:B---3--:R-:W-:-:S03]  /*0ae0*/  @P2 LOP3.LUT R3, R3, R22, RZ, 0x3c, !PT ;  /* 0x0000001603032212 */ /* 0x008fc600078e3cff */
[----:B------:R-:W3:Y:S01]  /*0af0*/  @P4 LDG.E R22, desc[UR4][R10.64+0x100] ;  /* 0x000100040a164981 */ /* 0x000ee2000c1e1900 */
[----:B--2---:R-:W-:-:S03]  /*0b00*/  @P6 LOP3.LUT R15, R15, R26, RZ, 0x3c, !PT ;  /* 0x0000001a0f0f6212 */ /* 0x004fc600078e3cff */
[----:B------:R-:W2:Y:S01]  /*0b10*/  @P0 LDG.E R26, desc[UR4][R10.64+0x12c] ;  /* 0x00012c040a1a0981 */ /* 0x000ea2000c1e1900 */
[----:B----4-:R-:W-:-:S03]  /*0b20*/  @P2 LOP3.LUT R2, R2, R23, RZ, 0x3c, !PT ;  /* 0x0000001702022212 */ /* 0x010fc600078e3cff */
[----:B------:R-:W4:Y:S01]  /*0b30*/  @P4 LDG.E R23, desc[UR4][R10.64+0xfc] ;  /* 0x0000fc040a174981 */ /* 0x000f22000c1e1900 */
[----:B------:R-:W-:-:S03]  /*0b40*/  @P2 LOP3.LUT R5, R5, R20, RZ, 0x3c, !PT ;  /* 0x0000001405052212 */ /* 0x000fc600078e3cff */
[----:B------:R-:W4:Y:S01]  /*0b50*/  @P4 LDG.E R20, desc[UR4][R10.64+0xf8] ;  /* 0x0000f8040a144981 */ /* 0x000f22000c1e1900 */
[----:B------:R-:W-:Y:S02]  /*0b60*/  @P3 LOP3.LUT R2, R2, R27, RZ, 0x3c, !PT ;  /* 0x0000001b02023212 */ /* 0x000fe400078e3cff */
[----:B------:R-:W-:Y:S01]  /*0b70*/  @P3 LOP3.LUT R4, R4, R25, RZ, 0x3c, !PT ;  /* 0x0000001904043212 */ /* 0x000fe200078e3cff */
[----:B------:R-:W4:Y:S01]  /*0b80*/  @P5 LDG.E R27, desc[UR4][R10.64+0x110] ;  /* 0x000110040a1b5981 */ /* 0x000f22000c1e1900 */
[----:B------:R-:W-:-:S03]  /*0b90*/  @P3 LOP3.LUT R5, R5, R24, RZ, 0x3c, !PT ;  /* 0x0000001805053212 */ /* 0x000fc600078e3cff */
[----:B------:R-:W4:Y:S04]  /*0ba0*/  @P5 LDG.E R25, desc[UR4][R10.64+0x108] ;  /* 0x000108040a195981 */ /* 0x000f28000c1e1900 */
        /* <DEDUP_REMOVED lines=19> */
[----:B------:R-:W-:-:S05]  /*0ce0*/  VIADD R19, R19, 0x10 ;  /* 0x0000001013137836 */ /* 0x000fca0000000000 */
[----:B------:R-:W-:Y:S02]  /*0cf0*/  ISETP.NE.AND P1, PT, R19, 0x20, PT ;  /* 0x000000201300780c */ /* 0x000fe40003f25270 */
[----:B------:R-:W-:Y:S02]  /*0d00*/  @P5 LOP3.LUT R3, R3, R18, RZ, 0x3c, !PT ;  /* 0x0000001203035212 */ /* 0x000fe400078e3cff */
[----:B------:R-:W-:Y:S02]  /*0d10*/  @P6 LOP3.LUT R4, R4, R21, RZ, 0x3c, !PT ;  /* 0x0000001504046212 */ /* 0x000fe400078e3cff */
[----:B---3--:R-:W-:-:S04]  /*0d20*/  @P6 LOP3.LUT R3, R3, R22, RZ, 0x3c, !PT ;  /* 0x0000001603036212 */ /* 0x008fc800078e3cff */
[----:B--2---:R-:W-:Y:S02]  /*0d30*/  @P0 LOP3.LUT R3, R3, R26, RZ, 0x3c, !PT ;  /* 0x0000001a03030212 */ /* 0x004fe400078e3cff */
[----:B----4-:R-:W-:Y:S02]  /*0d40*/  @P6 LOP3.LUT R2, R2, R23, RZ, 0x3c, !PT ;  /* 0x0000001702026212 */ /* 0x010fe400078e3cff */
[----:B------:R-:W-:Y:S02]  /*0d50*/  @P6 LOP3.LUT R5, R5, R20, RZ, 0x3c, !PT ;  /* 0x0000001405056212 */ /* 0x000fe400078e3cff */
[----:B------:R-:W-:Y:S02]  /*0d60*/  @P0 LOP3.LUT R2, R2, R27, RZ, 0x3c, !PT ;  /* 0x0000001b02020212 */ /* 0x000fe400078e3cff */
[----:B------:R-:W-:Y:S02]  /*0d70*/  @P0 LOP3.LUT R4, R4, R25, RZ, 0x3c, !PT ;  /* 0x0000001904040212 */ /* 0x000fe400078e3cff */
[----:B------:R-:W-:Y:S01]  /*0d80*/  @P0 LOP3.LUT R5, R5, R24, RZ, 0x3c, !PT ;  /* 0x0000001805050212 */ /* 0x000fe200078e3cff */
[----:B------:R-:W-:Y:S06]  /*0d90*/  @P1 BRA `(.L_x_22) ;  /* 0xfffffff400481947 */ /* 0x000fec000383ffff */
[----:B------:R-:W-:-:S05]  /*0da0*/  VIADD R17, R17, 0x1 ;  /* 0x0000000111117836 */ /* 0x000fca0000000000 */
[----:B------:R-:W-:-:S13]  /*0db0*/  ISETP.NE.AND P0, PT, R17, 0x5, PT ;  /* 0x000000051100780c */ /* 0x000fda0003f05270 */
[----:B------:R-:W-:Y:S05]  /*0dc0*/  @P0 BRA `(.L_x_23) ;  /* 0xfffffff400300947 */ /* 0x000fea000383ffff */
[----:B------:R1:W-:Y:S01]  /*0dd0*/  STG.E.64 desc[UR4][R6.64+0x8], R4 ;  /* 0x0000080406007986 */ /* 0x0003e2000c101b04 */
[----:B------:R-:W-:Y:S01]  /*0de0*/  VIADD R14, R14, 0x1 ;  /* 0x000000010e0e7836 */ /* 0x000fe20000000000 */
[----:B------:R-:W-:Y:S02]  /*0df0*/  LOP3.LUT R11, R0, 0x3, RZ, 0xc0, !PT ;  /* 0x00000003000b7812 */ /* 0x000fe400078ec0ff */
[----:B------:R1:W-:Y:S02]  /*0e00*/  STG.E.64 desc[UR4][R6.64+0x10], R2 ;  /* 0x0000100206007986 */ /* 0x0003e4000c101b04 */
[----:B------:R-:W-:Y:S02]  /*0e10*/  ISETP.GE.U32.AND P0, PT, R14, R11, PT ;  /* 0x0000000b0e00720c */ /* 0x000fe40003f06070 */
[----:B------:R1:W-:Y:S11]  /*0e20*/  STG.E desc[UR4][R6.64+0x4], R15 ;  /* 0x0000040f06007986 */ /* 0x0003f6000c101904 */
[----:B------:R-:W-:Y:S05]  /*0e30*/  @!P0 BRA `(.L_x_24) ;  /* 0xfffffff400048947 */ /* 0x000fea000383ffff */
.L_x_21:
[----:B------:R-:W-:Y:S05]  /*0e40*/  BSYNC.RECONVERGENT B1 ;  /* 0x0000000000017941 */ /* 0x000fea0003800200 */
.L_x_20:
[----:B------:R-:W-:Y:S01]  /*0e50*/  ISETP.GT.U32.AND P0, PT, R0, 0x3, PT ;  /* 0x000000030000780c */ /* 0x000fe20003f04070 */
[----:B------:R-:W-:Y:S01]  /*0e60*/  VIADD R12, R12, 0x1 ;  /* 0x000000010c0c7836 */ /* 0x000fe20000000000 */
[--C-:B------:R-:W-:Y:S02]  /*0e70*/  SHF.R.U64 R0, R0, 0x2, R13.reuse ;  /* 0x0000000200007819 */ /* 0x100fe4000000120d */
[----:B------:R-:W-:Y:S02]  /*0e80*/  ISETP.GT.U32.AND.EX P0, PT, R13, RZ, PT, P0 ;  /* 0x000000ff0d00720c */ /* 0x000fe40003f04100 */
[----:B------:R-:W-:-:S11]  /*0e90*/  SHF.R.U32.HI R13, RZ, 0x2, R13 ;  /* 0x00000002ff0d7819 */ /* 0x000fd6000001160d */
[----:B------:R-:W-:Y:S05]  /*0ea0*/  @P0 BRA `(.L_x_25) ;  /* 0xfffffff000c80947 */ /* 0x000fea000383ffff */
.L_x_19:
[----:B------:R-:W-:Y:S05]  /*0eb0*/  BSYNC.RECONVERGENT B0 ;  /* 0x0000000000007941 */ /* 0x000fea0003800200 */
.L_x_18:
[----:B------:R-:W-:Y:S04]  /*0ec0*/  STG.E.64 desc[UR4][R6.64+0x18], RZ ;  /* 0x000018ff06007986 */ /* 0x000fe8000c101b04 */
[----:B------:R-:W-:Y:S04]  /*0ed0*/  STG.E desc[UR4][R6.64+0x20], RZ ;  /* 0x000020ff06007986 */ /* 0x000fe8000c101904 */
[----:B------:R-:W-:Y:S01]  /*0ee0*/  STG.E.64 desc[UR4][R6.64+0x28], RZ ;  /* 0x000028ff06007986 */ /* 0x000fe2000c101b04 */
[----:B------:R-:W-:Y:S05]  /*0ef0*/  EXIT ;  /* 0x000000000000794d */ /* 0x000fea0003800000 */
.L_x_26:
        /* <DEDUP_REMOVED lines=16> */
.L_x_38:


//--------------------- .text._Z7summagePfi       --------------------------
	.section	.text._Z7summagePfi,"ax",@progbits
	.align	128
        .global         _Z7summagePfi
        .type           _Z7summagePfi,@function
        .size           _Z7summagePfi,(.L_x_39 - _Z7summagePfi)
        .other          _Z7summagePfi,@"STO_CUDA_ENTRY STV_DEFAULT"
_Z7summagePfi:
.text._Z7summagePfi:
[----:B------:R-:W-:Y:S01]  /*0000*/  LDC R1, c[0x0][0x37c] ;  /* 0x0000df00ff017b82 */ /* 0x000fe20000000800 */
[----:B------:R-:W0:Y:S01]  /*0010*/  LDCU UR5, c[0x0][0x388] ;  /* 0x00007100ff0577ac */ /* 0x000e220008000800 */
[----:B------:R-:W1:Y:S01]  /*0020*/  S2R R0, SR_TID.X ;  /* 0x0000000000007919 */ /* 0x000e620000002100 */
[----:B------:R-:W-:Y:S01]  /*0030*/  HFMA2 R14, -RZ, RZ, 0, 0 ;  /* 0x00000000ff0e7431 */ /* 0x000fe200000001ff */
[----:B------:R-:W2:Y:S01]  /*0040*/  LDCU.64 UR8, c[0x0][0x358] ;  /* 0x00006b00ff0877ac */ /* 0x000ea20008000a00 */
[----:B0-----:R-:W-:Y:S02]  /*0050*/  UISETP.GE.AND UP0, UPT, UR5, 0x400, UPT ;  /* 0x000004000500788c */ /* 0x001fe4000bf06270 */
[----:B------:R-:W-:-:S04]  /*0060*/  USHF.R.S32.HI UR4, URZ, 0x1f, UR5 ;  /* 0x0000001fff047899 */ /* 0x000fc80008011405 */
[----:B------:R-:W-:-:S03]  /*0070*/  ULEA.HI UR4, UR4, UR5, URZ, 0xa ;  /* 0x0000000504047291 */ /* 0x000fc6000f8f50ff */
[----:B--2---:R-:W-:Y:S09]  /*0080*/  BRA.U !UP0, `(.L_x_27) ;  /* 0x00000009082c7547 */ /* 0x004ff2000b800000 */
[----:B------:R-:W-:Y:S01]  /*0090*/  USHF.R.S32.HI UR5, URZ, 0xa, UR4 ;  /* 0x0000000aff057899 */ /* 0x000fe20008011404 */
[----:B------:R-:W-:-:S03]  /*00a0*/  MOV R14, RZ ;  /* 0x000000ff000e7202 */ /* 0x000fc60000000f00 */
[----:B------:R-:W-:Y:S02]  /*00b0*/  UIADD3 UR4, UPT, UPT, UR5, -0x1, URZ ;  /* 0xffffffff05047890 */ /* 0x000fe4000fffe0ff */
[----:B------:R-:W-:Y:S02]  /*00c0*/  ULOP3.LUT UR6, UR5, 0xf, URZ, 0xc0, !UPT ;  /* 0x0000000f05067892 */ /* 0x000fe4000f8ec0ff */
[----:B------:R-:W-:Y:S02]  /*00d0*/  UISETP.GE.U32.AND UP1, UPT, UR4, 0xf, UPT ;  /* 0x0000000f0400788c */ /* 0x000fe4000bf26070 */
[----:B------:R-:W-:Y:S01]  /*00e0*/  UISETP.NE.AND UP0, UPT, UR6, URZ, UPT ;  /* 0x000000ff0600728c */ /* 0x000fe2000bf05270 */
[----:B------:R-:W-:-:S06]  /*00f0*/  UMOV UR4, URZ ;  /* 0x000000ff00047c82 */ /* 0x000fcc0008000000 */
[----:B------:R-:W-:Y:S05]  /*0100*/  BRA.U !UP1, `(.L_x_28) ;  /* 0x0000000509087547 */ /* 0x000fea000b800000 */
[----:B------:R-:W-:Y:S01]  /*0110*/  ULOP3.LUT UR4, UR5, 0x1ffff0, URZ, 0xc0, !UPT ;  /* 0x001ffff005047892 */ /* 0x000fe2000f8ec0ff */
[----:B-1----:R-:W-:Y:S02]  /*0120*/  LOP3.LUT R15, R0, 0x2000, RZ, 0xfc, !PT ;  /* 0x00002000000f7812 */ /* 0x002fe400078efcff */
[----:B------:R-:W-:Y:S01]  /*0130*/  MOV R14, RZ ;  /* 0x000000ff000e7202 */ /* 0x000fe20000000f00 */
[----:B------:R-:W-:-:S12]  /*0140*/  UIADD3 UR7, UPT, UPT, -UR4, URZ, URZ ;  /* 0x000000ff04077290 */ /* 0x000fd8000fffe1ff */
.L_x_29:
[----:B------:R-:W0:Y:S01]  /*0150*/  LDC.64 R2, c[0x0][0x380] ;  /* 0x0000e000ff027b82 */ /* 0x000e220000000a00 */
[C---:B------:R-:W-:Y:S02]  /*0160*/  IADD3 R5, PT, PT, R15.reuse, -0x2000, RZ ;  /* 0xffffe0000f057810 */ /* 0x040fe40007ffe0ff */
[C---:B------:R-:W-:Y:S02]  /*0170*/  IADD3 R7, PT, PT, R15.reuse, -0x1000, RZ ;  /* 0xfffff0000f077810 */ /* 0x040fe40007ffe0ff */
[----:B------:R-:W-:Y:S01]  /*0180*/  IADD3 R27, PT, PT, R15, -0xc00, RZ ;  /* 0xfffff4000f1b7810 */ /* 0x000fe20007ffe0ff */
[----:B0-----:R-:W-:-:S05]  /*0190*/  IMAD.WIDE.U32 R4, R5, 0x4, R2 ;  /* 0x0000000405047825 */ /* 0x001fca00078e0002 */
[----:B------:R-:W2:Y:S04]  /*01a0*/  LDG.E R17, desc[UR8][R4.64] ;  /* 0x0000000804117981 */ /* 0x000ea8000c1e1900 */
[----:B------:R-:W3:Y:S01]  /*01b0*/  LDG.E R24, desc[UR8][R4.64+0x1000] ;  /* 0x0010000804187981 */ /* 0x000ee2000c1e1900 */
[----:B------:R-:W-:-:S03]  /*01c0*/  IMAD.WIDE.U32 R6, R7, 0x4, R2 ;  /* 0x0000000407067825 */ /* 0x000fc600078e0002 */
[----:B------:R-:W4:Y:S01]  /*01d0*/  LDG.E R23, desc[UR8][R4.64+0x2000] ;  /* 0x0020000804177981 */ /* 0x000f22000c1e1900 */
[----:B------:R-:W-:-:S03]  /*01e0*/  IADD3 R29, PT, PT, R15, -0x800, RZ ;  /* 0xfffff8000f1d7810 */ /* 0x000fc60007ffe0ff */
[----:B------:R0:W5:Y:S01]  /*01f0*/  LDG.E R22, desc[UR8][R4.64+0x3000] ;  /* 0x0030000804167981 */ /* 0x000162000c1e1900 */
[--C-:B------:R-:W-:Y:S01]  /*0200*/  IMAD.WIDE.U32 R26, R27, 0x4, R2.reuse ;  /* 0x000000041b1a7825 */ /* 0x100fe200078e0002 */
[----:B------:R-:W-:Y:S02]  /*0210*/  IADD3 R9, PT, PT, R15, -0x400, RZ ;  /* 0xfffffc000f097810 */ /* 0x000fe40007ffe0ff */
[----:B------:R1:W5:Y:S01]  /*0220*/  LDG.E R21, desc[UR8][R6.64] ;  /* 0x0000000806157981 */ /* 0x000362000c1e1900 */
[----:B------:R-:W-:-:S03]  /*0230*/  IMAD.WIDE.U32 R28, R29, 0x4, R2 ;  /* 0x000000041d1c7825 */ /* 0x000fc600078e0002 */
[----:B------:R1:W5:Y:S01]  /*0240*/  LDG.E R20, desc[UR8][R26.64] ;  /* 0x000000081a147981 */ /* 0x000362000c1e1900 */
[--C-:B------:R-:W-:Y:S01]  /*0250*/  IMAD.WIDE.U32 R8, R9, 0x4, R2.reuse ;  /* 0x0000000409087825 */ /* 0x100fe200078e0002 */
[C---:B------:R-:W-:Y:S02]  /*0260*/  IADD3 R13, PT, PT, R15.reuse, 0x400, RZ ;  /* 0x000004000f0d7810 */ /* 0x040fe40007ffe0ff */
[----:B------:R1:W5:Y:S01]  /*0270*/  LDG.E R19, desc[UR8][R28.64] ;  /* 0x000000081c137981 */ /* 0x000362000c1e1900 */
[C-C-:B------:R-:W-:Y:S01]  /*0280*/  IMAD.WIDE.U32 R10, R15.reuse, 0x4, R2.reuse ;  /* 0x000000040f0a7825 */ /* 0x140fe200078e0002 */
[----:B0-----:R-:W-:Y:S02]  /*0290*/  IADD3 R5, PT, PT, R15, 0x800, RZ ;  /* 0x000008000f057810 */ /* 0x001fe40007ffe0ff */
[----:B------:R0:W5:Y:S01]  /*02a0*/  LDG.E R18, desc[UR8][R8.64] ;  /* 0x0000000808127981 */ /* 0x000162000c1e1900 */
[----:B------:R-:W-:Y:S01]  /*02b0*/  IMAD.WIDE.U32 R12, R13, 0x4, R2 ;  /* 0x000000040d0c7825 */ /* 0x000fe200078e0002 */
[----:B-1----:R-:W-:-:S02]  /*02c0*/  IADD3 R7, PT, PT, R15, 0xc00, RZ ;  /* 0x00000c000f077810 */ /* 0x002fc40007ffe0ff */
[----:B------:R1:W5:Y:S01]  /*02d0*/  LDG.E R16, desc[UR8][R10.64] ;  /* 0x000000080a107981 */ /* 0x000362000c1e1900 */
[--C-:B------:R-:W-:Y:S01]  /*02e0*/  IMAD.WIDE.U32 R4, R5, 0x4, R2.reuse ;  /* 0x0000000405047825 */ /* 0x100fe200078e0002 */
[----:B------:R-:W-:Y:S02]  /*02f0*/  IADD3 R27, PT, PT, R15, 0x1000, RZ ;  /* 0x000010000f1b7810 */ /* 0x000fe40007ffe0ff */
[----:B------:R1:W5:Y:S01]  /*0300*/  LDG.E R25, desc[UR8][R12.64] ;  /* 0x000000080c197981 */ /* 0x000362000c1e1900 */
[--C-:B------:R-:W-:Y:S01]  /*0310*/  IMAD.WIDE.U32 R6, R7, 0x4, R2.reuse ;  /* 0x0000000407067825 */ /* 0x100fe200078e0002 */
[----:B------:R-:W-:Y:S02]  /*0320*/  IADD3 R29, PT, PT, R15, 0x1400, RZ ;  /* 0x000014000f1d7810 */ /* 0x000fe40007ffe0ff */
[----:B------:R-:W5:Y:S01]  /*0330*/  LDG.E R4, desc[UR8][R4.64] ;  /* 0x0000000804047981 */ /* 0x000f62000c1e1900 */
[----:B0-----:R-:W-:Y:S01]  /*0340*/  IMAD.WIDE.U32 R8, R27, 0x4, R2 ;  /* 0x000000041b087825 */ /* 0x001fe200078e0002 */
[----:B------:R-:W-:-:S02]  /*0350*/  IADD3 R26, PT, PT, R15, 0x1800, RZ ;  /* 0x000018000f1a7810 */ /* 0x000fc40007ffe0ff */
[----:B------:R-:W5:Y:S01]  /*0360*/  LDG.E R6, desc[UR8][R6.64] ;  /* 0x0000000806067981 */ /* 0x000f62000c1e1900 */
[--C-:B-1----:R-:W-:Y:S01]  /*0370*/  IMAD.WIDE.U32 R10, R29, 0x4, R2.reuse ;  /* 0x000000041d0a7825 */ /* 0x102fe200078e0002 */
[----:B------:R-:W-:Y:S02]  /*0380*/  IADD3 R27, PT, PT, R15, 0x1c00, RZ ;  /* 0x00001c000f1b7810 */ /* 0x000fe40007ffe0ff */
[----:B------:R-:W5:Y:S01]  /*0390*/  LDG.E R8, desc[UR8][R8.64] ;  /* 0x0000000808087981 */ /* 0x000f62000c1e1900 */
[----:B------:R-:W-:-:S03]  /*03a0*/  IMAD.WIDE.U32 R12, R26, 0x4, R2 ;  /* 0x000000041a0c7825 */ /* 0x000fc600078e0002 */
[----:B------:R-:W5:Y:S01]  /*03b0*/  LDG.E R10, desc[UR8][R10.64] ;  /* 0x000000080a0a7981 */ /* 0x000f62000c1e1900 */
[----:B------:R-:W-:-:S03]  /*03c0*/  IMAD.WIDE.U32 R2, R27, 0x4, R2 ;  /* 0x000000041b027825 */ /* 0x000fc600078e0002 */
[----:B------:R-:W5:Y:S04]  /*03d0*/  LDG.E R12, desc[UR8][R12.64] ;  /* 0x000000080c0c7981 */ /* 0x000f68000c1e1900 */
[----:B------:R-:W5:Y:S01]  /*03e0*/  LDG.E R2, desc[UR8][R2.64] ;  /* 0x0000000802027981 */ /* 0x000f62000c1e1900 */
[----:B------:R-:W-:Y:S01]  /*03f0*/  UIADD3 UR7, UPT, UPT, UR7, 0x10, URZ ;  /* 0x0000001007077890 */ /* 0x000fe2000fffe0ff */
[----:B------:R-:W-:-:S03]  /*0400*/  IADD3 R15, PT, PT, R15, 0x4000, RZ ;  /* 0x000040000f0f7810 */ /* 0x000fc60007ffe0ff */
[----:B------:R-:W-:Y:S01]  /*0410*/  UISETP.NE.AND UP1, UPT, UR7, URZ, UPT ;  /* 0x000000ff0700728c */ /* 0x000fe2000bf25270 */
[----:B--2---:R-:W-:-:S04]  /*0420*/  FADD R17, R17, R14 ;  /* 0x0000000e11117221 */ /* 0x004fc80000000000 */
[----:B---3--:R-:W-:-:S04]  /*0430*/  FADD R24, R17, R24 ;  /* 0x0000001811187221 */ /* 0x008fc80000000000 */
[----:B----4-:R-:W-:-:S04]  /*0440*/  FADD R23, R24, R23 ;  /* 0x0000001718177221 */ /* 0x010fc80000000000 */
[----:B-----5:R-:W-:-:S04]  /*0450*/  FADD R22, R23, R22 ;  /* 0x0000001617167221 */ /* 0x020fc80000000000 */
[----:B------:R-:W-:-:S04]  /*0460*/  FADD R21, R22, R21 ;  /* 0x0000001516157221 */ /* 0x000fc80000000000 */
        /* <DEDUP_REMOVED lines=10> */
[----:B------:R-:W-:Y:S01]  /*0510*/  FADD R14, R25, R2 ;  /* 0x00000002190e7221 */ /* 0x000fe20000000000 */
[----:B------:R-:W-:Y:S06]  /*0520*/  BRA.U UP1, `(.L_x_29) ;  /* 0xfffffffd01087547 */ /* 0x000fec000b83ffff */
.L_x_28:
[----:B------:R-:W-:Y:S05]  /*0530*/  BRA.U !UP0, `(.L_x_27) ;  /* 0x0000000508007547 */ /* 0x000fea000b800000 */
[----:B------:R-:W-:Y:S02]  /*0540*/  UISETP.GE.U32.AND UP0, UPT, UR6, 0x8, UPT ;  /* 0x000000080600788c */ /* 0x000fe4000bf06070 */
[----:B------:R-:W-:-:S04]  /*0550*/  ULOP3.LUT UR7, UR5, 0x7, URZ, 0xc0, !UPT ;  /* 0x0000000705077892 */ /* 0x000fc8000f8ec0ff */
[----:B------:R-:W-:-:S03]  /*0560*/  UISETP.NE.AND UP1, UPT, UR7, URZ, UPT ;  /* 0x000000ff0700728c */ /* 0x000fc6000bf25270 */
[----:B------:R-:W-:Y:S08]  /*0570*/  BRA.U !UP0, `(.L_x_30) ;  /* 0x0000000108547547 */ /* 0x000ff0000b800000 */
[----:B------:R-:W0:Y:S01]  /*0580*/  LDC.64 R2, c[0x0][0x380] ;  /* 0x0000e000ff027b82 */ /* 0x000e220000000a00 */
[----:B------:R-:W-:-:S06]  /*0590*/  USHF.L.U32 UR6, UR4, 0xa, URZ ;  /* 0x0000000a04067899 */ /* 0x000fcc00080006ff */
[----:B-1----:R-:W-:-:S05]  /*05a0*/  LOP3.LUT R5, R0, UR6, RZ, 0xfc, !PT ;  /* 0x0000000600057c12 */ /* 0x002fca000f8efcff */
[----:B0-----:R-:W-:-:S05]  /*05b0*/  IMAD.WIDE.U32 R2, R5, 0x4, R2 ;  /* 0x0000000405027825 */ /* 0x001fca00078e0002 */
[----:B------:R-:W2:Y:S04]  /*05c0*/  LDG.E R5, desc[UR8][R2.64] ;  /* 0x0000000802057981 */ /* 0x000ea8000c1e1900 */
[----:B------:R-:W3:Y:S04]  /*05d0*/  LDG.E R4, desc[UR8][R2.64+0x1000] ;  /* 0x0010000802047981 */ /* 0x000ee8000c1e1900 */
[----:B------:R-:W4:Y:S04]  /*05e0*/  LDG.E R7, desc[UR8][R2.64+0x2000] ;  /* 0x0020000802077981 */ /* 0x000f28000c1e1900 */
[----:B------:R-:W5:Y:S04]  /*05f0*/  LDG.E R9, desc[UR8][R2.64+0x3000] ;  /* 0x0030000802097981 */ /* 0x000f68000c1e1900 */
[----:B------:R-:W5:Y:S04]  /*0600*/  LDG.E R11, desc[UR8][R2.64+0x4000] ;  /* 0x00400008020b7981 */ /* 0x000f68000c1e1900 */
[----:B------:R-:W5:Y:S04]  /*0610*/  LDG.E R13, desc[UR8][R2.64+0x5000] ;  /* 0x00500008020d7981 */ /* 0x000f68000c1e1900 */
[----:B------:R-:W5:Y:S04]  /*0620*/  LDG.E R15, desc[UR8][R2.64+0x6000] ;  /* 0x00600008020f7981 */ /* 0x000f68000c1e1900 */
[----:B------:R-:W5:Y:S01]  /*0630*/  LDG.E R17, desc[UR8][R2.64+0x7000] ;  /* 0x0070000802117981 */ /* 0x000f62000c1e1900 */
[----:B------:R-:W-:Y:S01]  /*0640*/  UIADD3 UR4, UPT, UPT, UR4, 0x8, URZ ;  /* 0x0000000804047890 */ /* 0x000fe2000fffe0ff */
[----:B--2---:R-:W-:-:S04]  /*0650*/  FADD R5, R14, R5 ;  /* 0x000000050e057221 */ /* 0x004fc80000000000 */
[----:B---3--:R-:W-:-:S04]  /*0660*/  FADD R4, R5, R4 ;  /* 0x0000000405047221 */ /* 0x008fc80000000000 */
[----:B----4-:R-:W-:-:S04]  /*0670*/  FADD R4, R4, R7 ;  /* 0x0000000704047221 */ /* 0x010fc80000000000 */
[----:B-----5:R-:W-:-:S04]  /*0680*/  FADD R4, R4, R9 ;  /* 0x0000000904047221 */ /* 0x020fc80000000000 */
[----:B------:R-:W-:-:S04]  /*0690*/  FADD R4, R4, R11 ;  /* 0x0000000b04047221 */ /* 0x000fc80000000000 */
[----:B------:R-:W-:-:S04]  /*06a0*/  FADD R4, R4, R13 ;  /* 0x0000000d04047221 */ /* 0x000fc80000000000 */
[----:B------:R-:W-:-:S04]  /*06b0*/  FADD R4, R4, R15 ;  /* 0x0000000f04047221 */ /* 0x000fc80000000000 */
[----:B------:R-:W-:-:S07]  /*06c0*/  FADD R14, R4, R17 ;  /* 0x00000011040e7221 */ /* 0x000fce0000000000 */
.L_x_30:
[----:B------:R-:W-:Y:S05]  /*06d0*/  BRA.U !UP1, `(.L_x_27) ;  /* 0x0000000109987547 */ /* 0x000fea000b800000 */
[----:B------:R-:W-:Y:S02]  /*06e0*/  UISETP.GE.U32.AND UP0, UPT, UR7, 0x4, UPT ;  /* 0x000000040700788c */ /* 0x000fe4000bf06070 */
[----:B------:R-:W-:-:S04]  /*06f0*/  ULOP3.LUT UR5, UR5, 0x3, URZ, 0xc0, !UPT ;  /* 0x0000000305057892 */ /* 0x000fc8000f8ec0ff */
[----:B------:R-:W-:-:S03]  /*0700*/  UISETP.NE.AND UP1, UPT, UR5, URZ, UPT ;  /* 0x000000ff0500728c */ /* 0x000fc6000bf25270 */
[----:B------:R-:W-:Y:S08]  /*0710*/  BRA.U !UP0, `(.L_x_31) ;  /* 0x00000001084c7547 */ /* 0x000ff0000b800000 */
[----:B------:R-:W0:Y:S01]  /*0720*/  LDC.64 R6, c[0x0][0x380] ;  /* 0x0000e000ff067b82 */ /* 0x000e220000000a00 */
[----:B------:R-:W-:-:S06]  /*0730*/  USHF.L.U32 UR6, UR4, 0xa, URZ ;  /* 0x0000000a04067899 */ /* 0x000fcc00080006ff */
[----:B-1----:R-:W-:-:S04]  /*0740*/  LOP3.LUT R11, R0, UR6, RZ, 0xfc, !PT ;  /* 0x00000006000b7c12 */ /* 0x002fc8000f8efcff */
[C---:B------:R-:W-:Y:S02]  /*0750*/  IADD3 R3, PT, PT, R11.reuse, 0x400, RZ ;  /* 0x000004000b037810 */ /* 0x040fe40007ffe0ff */
[C---:B------:R-:W-:Y:S01]  /*0760*/  IADD3 R5, PT, PT, R11.reuse, 0x800, RZ ;  /* 0x000008000b057810 */ /* 0x040fe20007ffe0ff */
[C---:B0-----:R-:W-:Y:S01]  /*0770*/  IMAD.WIDE.U32 R8, R11.reuse, 0x4, R6 ;  /* 0x000000040b087825 */ /* 0x041fe200078e0006 */
[----:B------:R-:W-:-:S03]  /*0780*/  IADD3 R11, PT, PT, R11, 0xc00, RZ ;  /* 0x00000c000b0b7810 */ /* 0x000fc60007ffe0ff */
[--C-:B------:R-:W-:Y:S02]  /*0790*/  IMAD.WIDE.U32 R2, R3, 0x4, R6.reuse ;  /* 0x0000000403027825 */ /* 0x100fe400078e0006 */
[----:B------:R-:W2:Y:S02]  /*07a0*/  LDG.E R9, desc[UR8][R8.64] ;  /* 0x0000000808097981 */ /* 0x000ea4000c1e1900 */
[--C-:B------:R-:W-:Y:S02]  /*07b0*/  IMAD.WIDE.U32 R4, R5, 0x4, R6.reuse ;  /* 0x0000000405047825 */ /* 0x100fe400078e0006 */
[----:B------:R-:W3:Y:S02]  /*07c0*/  LDG.E R2, desc[UR8][R2.64] ;  /* 0x0000000802027981 */ /* 0x000ee4000c1e1900 */
[----:B------:R-:W-:Y:S02]  /*07d0*/  IMAD.WIDE.U32 R6, R11, 0x4, R6 ;  /* 0x000000040b067825 */ /* 0x000fe400078e0006 */
[----:B------:R-:W4:Y:S04]  /*07e0*/  LDG.E R5, desc[UR8][R4.64] ;  /* 0x0000000804057981 */ /* 0x000f28000c1e1900 */
[----:B------:R-:W5:Y:S01]  /*07f0*/  LDG.E R7, desc[UR8][R6.64] ;  /* 0x0000000806077981 */ /* 0x000f62000c1e1900 */
[----:B------:R-:W-:Y:S01]  /*0800*/  UIADD3 UR4, UPT, UPT, UR4, 0x4, URZ ;  /* 0x0000000404047890 */ /* 0x000fe2000fffe0ff */
[----:B--2---:R-:W-:-:S04]  /*0810*/  FADD R11, R14, R9 ;  /* 0x000000090e0b7221 */ /* 0x004fc80000000000 */
[----:B---3--:R-:W-:-:S04]  /*0820*/  FADD R10, R11, R2 ;  /* 0x000000020b0a7221 */ /* 0x008fc80000000000 */
[----:B----4-:R-:W-:-:S04]  /*0830*/  FADD R10, R10, R5 ;  /* 0x000000050a0a7221 */ /* 0x010fc80000000000 */
[----:B-----5:R-:W-:-:S07]  /*0840*/  FADD R14, R10, R7 ;  /* 0x000000070a0e7221 */ /* 0x020fce0000000000 */
.L_x_31:
[----:B------:R-:W-:Y:S05]  /*0850*/  BRA.U !UP1, `(.L_x_27) ;  /* 0x0000000109387547 */ /* 0x000fea000b800000 */
[----:B------:R-:W0:Y:S01]  /*0860*/  LDC.64 R2, c[0x0][0x380] ;  /* 0x0000e000ff027b82 */ /* 0x000e220000000a00 */
[----:B------:R-:W-:Y:S02]  /*0870*/  USHF.L.U32 UR4, UR4, 0xa, URZ ;  /* 0x0000000a04047899 */ /* 0x000fe400080006ff */
[----:B------:R-:W-:-:S04]  /*0880*/  UIADD3 UR5, UPT, UPT, -UR5, URZ, URZ ;  /* 0x000000ff05057290 */ /* 0x000fc8000fffe1ff */
[----:B-1----:R-:W-:-:S05]  /*0890*/  LOP3.LUT R5, R0, UR4, RZ, 0xfc, !PT ;  /* 0x0000000400057c12 */ /* 0x002fca000f8efcff */
[----:B0-----:R-:W-:-:S05]  /*08a0*/  IMAD.WIDE.U32 R2, R5, 0x4, R2 ;  /* 0x0000000405027825 */ /* 0x001fca00078e0002 */
[----:B------:R-:W-:-:S07]  /*08b0*/  MOV R5, R3 ;  /* 0x0000000300057202 */ /* 0x000fce0000000f00 */
.L_x_32:
[----:B------:R-:W-:-:S06]  /*08c0*/  MOV R3, R5 ;  /* 0x0000000500037202 */ /* 0x000fcc0000000f00 */
[----:B------:R0:W2:Y:S01]  /*08d0*/  LDG.E R3, desc[UR8][R2.64] ;  /* 0x0000000802037981 */ /* 0x0000a2000c1e1900 */
[----:B------:R-:W-:-:S04]  /*08e0*/  UIADD3 UR5, UPT, UPT, UR5, 0x1, URZ ;  /* 0x0000000105057890 */ /* 0x000fc8000fffe0ff */
[----:B------:R-:W-:Y:S01]  /*08f0*/  UISETP.NE.AND UP0, UPT, UR5, URZ, UPT ;  /* 0x000000ff0500728c */ /* 0x000fe2000bf05270 */
[----:B0-----:R-:W-:-:S04]  /*0900*/  IADD3 R2, P0, PT, R2, 0x1000, RZ ;  /* 0x0000100002027810 */ /* 0x001fc80007f1e0ff */
[----:B------:R-:W-:Y:S01]  /*0910*/  IADD3.X R5, PT, PT, RZ, R5, RZ, P0, !PT ;  /* 0x00000005ff057210 */ /* 0x000fe200007fe4ff */
[----:B--2---:R-:W-:-:S03]  /*0920*/  FADD R14, R3, R14 ;  /* 0x0000000e030e7221 */ /* 0x004fc60000000000 */
[----:B------:R-:W-:Y:S05]  /*0930*/  BRA.U UP0, `(.L_x_32) ;  /* 0xfffffffd00e07547 */ /* 0x000fea000b83ffff */
.L_x_27:
[----:B------:R-:W1:Y:S02]  /*0940*/  LDC.64 R2, c[0x0][0x380] ;  /* 0x0000e000ff027b82 */ /* 0x000e640000000a00 */
[----:B-1----:R-:W-:-:S05]  /*0950*/  IMAD.WIDE.U32 R2, R0, 0x4, R2 ;  /* 0x0000000400027825 */ /* 0x002fca00078e0002 */
[----:B------:R-:W-:Y:S01]  /*0960*/  STG.E desc[UR8][R2.64], R14 ;  /* 0x0000000e02007986 */ /* 0x000fe2000c101908 */
[----:B------:R-:W-:Y:S05]  /*0970*/  EXIT ;  /* 0x000000000000794d */ /* 0x000fea0003800000 */
.L_x_33:
        /* <DEDUP_REMOVED lines=16> */
.L_x_39:


//--------------------- .text._Z3sumPfi           --------------------------
	.section	.text._Z3sumPfi,"ax",@progbits
	.align	128
        .global         _Z3sumPfi
        .type           _Z3sumPfi,@function
        .size           _Z3sumPfi,(.L_x_40 - _Z3sumPfi)
        .other          _Z3sumPfi,@"STO_CUDA_ENTRY STV_DEFAULT"
_Z3sumPfi:
.text._Z3sumPfi:
[----:B------:R-:W-:Y:S01]  /*0000*/  LDC R1, c[0x0][0x37c] ;  /* 0x0000df00ff017b82 */ /* 0x000fe20000000800 */
[----:B------:R-:W-:Y:S05]  /*0010*/  EXIT ;  /* 0x000000000000794d */ /* 0x000fea0003800000 */
.L_x_34:
        /* <DEDUP_REMOVED lines=14> */
.L_x_40:


//--------------------- .nv.global.init           --------------------------
	.section	.nv.global.init,"aw",@progbits
	.align	4
.nv.global.init:
	.type		mrg32k3aM1SubSeq,@object
	.size		mrg32k3aM1SubSeq,(mrg32k3aM2SubSeq - mrg32k3aM1SubSeq)
mrg32k3aM1SubSeq:
        /* <DEDUP_REMOVED lines=126> */
	.type		mrg32k3aM2SubSeq,@object
	.size		mrg32k3aM2SubSeq,(mrg32k3aM1 - mrg32k3aM2SubSeq)
mrg32k3aM2SubSeq:
        /* <DEDUP_REMOVED lines=126> */
	.type		mrg32k3aM1,@object
	.size		mrg32k3aM1,(mrg32k3aM1Seq - mrg32k3aM1)
mrg32k3aM1:
        /* <DEDUP_REMOVED lines=144> */
	.type		mrg32k3aM1Seq,@object
	.size		mrg32k3aM1Seq,(mrg32k3aM2 - mrg32k3aM1Seq)
mrg32k3aM1Seq:
        /* <DEDUP_REMOVED lines=144> */
	.type		mrg32k3aM2,@object
	.size		mrg32k3aM2,(mrg32k3aM2Seq - mrg32k3aM2)
mrg32k3aM2:
        /* <DEDUP_REMOVED lines=144> */
	.type		mrg32k3aM2Seq,@object
	.size		mrg32k3aM2Seq,(precalc_xorwow_matrix - mrg32k3aM2Seq)
mrg32k3aM2Seq:
        /* <DEDUP_REMOVED lines=144> */
	.type		precalc_xorwow_matrix,@object
	.size		precalc_xorwow_matrix,(precalc_xorwow_offset_matrix - precalc_xorwow_matrix)
precalc_xorwow_matrix:
        /* <DEDUP_REMOVED lines=6400> */
	.type		precalc_xorwow_offset_matrix,@object
	.size		precalc_xorwow_offset_matrix,(.L_1 - precalc_xorwow_offset_matrix)
precalc_xorwow_offset_matrix:
        /* <DEDUP_REMOVED lines=6400> */
.L_1:


//--------------------- .nv.shared.reserved.0     --------------------------
	.section	.nv.shared.reserved.0,"aw",@nobits
	.weak		__nv_reservedSMEM_offset_0_alias
	.size		__nv_reservedSMEM_offset_0_alias, 0, 64
	.other		__nv_reservedSMEM_offset_0_alias,@"STO_CUDA_RESERVED_SHARED STV_DEFAULT"
__nv_reservedSMEM_offset_0_alias:
	.zero		0
	.zero		64


//--------------------- .nv.constant0._Z10initThreadPf --------------------------
	.section	.nv.constant0._Z10initThreadPf,"a",@progbits
	.sectionflags	@""
	.align	4
.nv.constant0._Z10initThreadPf:
	.zero		904


//--------------------- .nv.constant0._Z16initCurandStatesP17curandStateXORWOWm --------------------------
	.section	.nv.constant0._Z16initCurandStatesP17curandStateXORWOWm,"a",@progbits
	.sectionflags	@""
	.align	4
.nv.constant0._Z16initCurandStatesP17curandStateXORWOWm:
	.zero		912


//--------------------- .nv.constant0._Z7summagePfi --------------------------
	.section	.nv.constant0._Z7summagePfi,"a",@progbits
	.sectionflags	@""
	.align	4
.nv.constant0._Z7summagePfi:
	.zero		908


//--------------------- .nv.constant0._Z3sumPfi   --------------------------
	.section	.nv.constant0._Z3sumPfi,"a",@progbits
	.sectionflags	@""
	.align	4
.nv.constant0._Z3sumPfi:
	.zero		908


//--------------------- SYMBOLS --------------------------

	.type		.nv.reservedSmem.offset0,@object
	.size		.nv.reservedSmem.offset0,0x4
